//
// Generated by NVIDIA NVVM Compiler
//
// Compiler Build ID: CL-36424714
// Cuda compilation tools, release 13.0, V13.0.88
// Based on NVVM 20.0.0
//

.version 9.0
.target sm_100
.address_size 64

	// .globl	_Z15init_pos_kernelPdiim
.extern .shared .align 16 .b8 smem[];
.extern .shared .align 16 .b8 sdata[];

.visible .entry _Z15init_pos_kernelPdiim(
	.param .u64 .ptr .align 1 _Z15init_pos_kernelPdiim_param_0,
	.param .u32 _Z15init_pos_kernelPdiim_param_1,
	.param .u32 _Z15init_pos_kernelPdiim_param_2,
	.param .u64 _Z15init_pos_kernelPdiim_param_3
)
{
	.reg .pred 	%p<2>;
	.reg .b32 	%r<11>;
	.reg .b64 	%rd<23>;
	.reg .b64 	%fd<3>;

	ld.param.u64 	%rd1, [_Z15init_pos_kernelPdiim_param_0];
	ld.param.u32 	%r3, [_Z15init_pos_kernelPdiim_param_1];
	ld.param.u32 	%r2, [_Z15init_pos_kernelPdiim_param_2];
	ld.param.u64 	%rd2, [_Z15init_pos_kernelPdiim_param_3];
	mov.u32 	%r4, %ctaid.x;
	mov.u32 	%r5, %ntid.x;
	mov.u32 	%r6, %tid.x;
	mad.lo.s32 	%r1, %r4, %r5, %r6;
	mul.lo.s32 	%r7, %r2, %r3;
	setp.ge.s32 	%p1, %r1, %r7;
	@%p1 bra 	$L__BB0_2;
	cvta.to.global.u64 	%rd3, %rd1;
	div.s32 	%r8, %r1, %r2;
	mul.lo.s32 	%r9, %r8, %r2;
	sub.s32 	%r10, %r1, %r9;
	cvt.s64.s32 	%rd4, %r8;
	mul.lo.s64 	%rd5, %rd4, -4658895280553007687;
	cvt.s64.s32 	%rd6, %r10;
	mul.lo.s64 	%rd7, %rd6, -7723592293110705685;
	xor.b64  	%rd8, %rd2, %rd5;
	xor.b64  	%rd9, %rd8, %rd7;
	xor.b64  	%rd10, %rd9, 6312885749669490915;
	add.s64 	%rd11, %rd10, -7046029254386353131;
	shr.u64 	%rd12, %rd11, 30;
	xor.b64  	%rd13, %rd12, %rd11;
	mul.lo.s64 	%rd14, %rd13, -4658895280553007687;
	shr.u64 	%rd15, %rd14, 27;
	xor.b64  	%rd16, %rd15, %rd14;
	mul.lo.s64 	%rd17, %rd16, -7723592293110705685;
	shr.u64 	%rd18, %rd17, 42;
	shr.u64 	%rd19, %rd17, 11;
	xor.b64  	%rd20, %rd18, %rd19;
	cvt.rn.f64.u64 	%fd1, %rd20;
	mul.f64 	%fd2, %fd1, 0d3CA0000000000000;
	mul.wide.s32 	%rd21, %r1, 8;
	add.s64 	%rd22, %rd3, %rd21;
	st.global.f64 	[%rd22], %fd2;
$L__BB0_2:
	ret;

}
	// .globl	_Z21kmeans_sse_pop_kernelPKfiiPKdiiPd
.visible .entry _Z21kmeans_sse_pop_kernelPKfiiPKdiiPd(
	.param .u64 .ptr .align 1 _Z21kmeans_sse_pop_kernelPKfiiPKdiiPd_param_0,
	.param .u32 _Z21kmeans_sse_pop_kernelPKfiiPKdiiPd_param_1,
	.param .u32 _Z21kmeans_sse_pop_kernelPKfiiPKdiiPd_param_2,
	.param .u64 .ptr .align 1 _Z21kmeans_sse_pop_kernelPKfiiPKdiiPd_param_3,
	.param .u32 _Z21kmeans_sse_pop_kernelPKfiiPKdiiPd_param_4,
	.param .u32 _Z21kmeans_sse_pop_kernelPKfiiPKdiiPd_param_5,
	.param .u64 .ptr .align 1 _Z21kmeans_sse_pop_kernelPKfiiPKdiiPd_param_6
)
{
	.reg .pred 	%p<24>;
	.reg .b32 	%r<51>;
	.reg .b32 	%f<16>;
	.reg .b64 	%rd<51>;
	.reg .b64 	%fd<108>;

	ld.param.u64 	%rd15, [_Z21kmeans_sse_pop_kernelPKfiiPKdiiPd_param_0];
	ld.param.u32 	%r28, [_Z21kmeans_sse_pop_kernelPKfiiPKdiiPd_param_1];
	ld.param.u32 	%r29, [_Z21kmeans_sse_pop_kernelPKfiiPKdiiPd_param_2];
	ld.param.u64 	%rd16, [_Z21kmeans_sse_pop_kernelPKfiiPKdiiPd_param_3];
	ld.param.u32 	%r30, [_Z21kmeans_sse_pop_kernelPKfiiPKdiiPd_param_4];
	ld.param.u32 	%r31, [_Z21kmeans_sse_pop_kernelPKfiiPKdiiPd_param_5];
	cvta.to.global.u64 	%rd1, %rd16;
	cvta.to.global.u64 	%rd2, %rd15;
	mov.u32 	%r1, %ctaid.y;
	setp.ge.s32 	%p1, %r1, %r31;
	@%p1 bra 	$L__BB1_29;
	mov.u32 	%r2, %tid.x;
	mov.u32 	%r32, %ctaid.x;
	mov.u32 	%r50, %ntid.x;
	mad.lo.s32 	%r4, %r32, %r50, %r2;
	cvt.u64.u32 	%rd3, %r1;
	setp.ge.s32 	%p2, %r4, %r28;
	mov.f64 	%fd107, 0d0000000000000000;
	@%p2 bra 	$L__BB1_23;
	cvt.u64.u32 	%rd17, %r4;
	cvt.s64.s32 	%rd4, %r29;
	mul.lo.s64 	%rd5, %rd4, %rd17;
	setp.lt.s32 	%p3, %r30, 1;
	mov.f64 	%fd107, 0d7E37E43C8800759C;
	@%p3 bra 	$L__BB1_23;
	setp.lt.s32 	%p4, %r29, 1;
	@%p4 bra 	$L__BB1_17;
	and.b32  	%r5, %r29, 7;
	and.b32  	%r6, %r29, 3;
	and.b32  	%r7, %r29, 2147483640;
	and.b32  	%r8, %r29, 1;
	neg.s32 	%r9, %r7;
	mul.lo.s32 	%r36, %r30, %r29;
	cvt.s64.s32 	%rd18, %r36;
	mul.lo.s64 	%rd6, %rd18, %rd3;
	mov.f64 	%fd107, 0d7E37E43C8800759C;
	mov.b32 	%r43, 0;
$L__BB1_5:
	setp.lt.u32 	%p11, %r29, 8;
	cvt.u64.u32 	%rd19, %r43;
	mad.lo.s64 	%rd7, %rd19, %rd4, %rd6;
	mov.f64 	%fd102, 0d0000000000000000;
	mov.b32 	%r46, 0;
	@%p11 bra 	$L__BB1_8;
	shl.b64 	%rd20, %rd5, 2;
	add.s64 	%rd21, %rd20, %rd2;
	add.s64 	%rd50, %rd21, 16;
	shl.b64 	%rd22, %rd7, 3;
	add.s64 	%rd23, %rd1, %rd22;
	add.s64 	%rd49, %rd23, 32;
	mov.f64 	%fd102, 0d0000000000000000;
	mov.u32 	%r44, %r9;
$L__BB1_7:
	.pragma "nounroll";
	ld.global.nc.f32 	%f1, [%rd50+-16];
	cvt.f64.f32 	%fd31, %f1;
	ld.global.nc.f64 	%fd32, [%rd49+-32];
	sub.f64 	%fd33, %fd31, %fd32;
	fma.rn.f64 	%fd34, %fd33, %fd33, %fd102;
	ld.global.nc.f32 	%f2, [%rd50+-12];
	cvt.f64.f32 	%fd35, %f2;
	ld.global.nc.f64 	%fd36, [%rd49+-24];
	sub.f64 	%fd37, %fd35, %fd36;
	fma.rn.f64 	%fd38, %fd37, %fd37, %fd34;
	ld.global.nc.f32 	%f3, [%rd50+-8];
	cvt.f64.f32 	%fd39, %f3;
	ld.global.nc.f64 	%fd40, [%rd49+-16];
	sub.f64 	%fd41, %fd39, %fd40;
	fma.rn.f64 	%fd42, %fd41, %fd41, %fd38;
	ld.global.nc.f32 	%f4, [%rd50+-4];
	cvt.f64.f32 	%fd43, %f4;
	ld.global.nc.f64 	%fd44, [%rd49+-8];
	sub.f64 	%fd45, %fd43, %fd44;
	fma.rn.f64 	%fd46, %fd45, %fd45, %fd42;
	ld.global.nc.f32 	%f5, [%rd50];
	cvt.f64.f32 	%fd47, %f5;
	ld.global.nc.f64 	%fd48, [%rd49];
	sub.f64 	%fd49, %fd47, %fd48;
	fma.rn.f64 	%fd50, %fd49, %fd49, %fd46;
	ld.global.nc.f32 	%f6, [%rd50+4];
	cvt.f64.f32 	%fd51, %f6;
	ld.global.nc.f64 	%fd52, [%rd49+8];
	sub.f64 	%fd53, %fd51, %fd52;
	fma.rn.f64 	%fd54, %fd53, %fd53, %fd50;
	ld.global.nc.f32 	%f7, [%rd50+8];
	cvt.f64.f32 	%fd55, %f7;
	ld.global.nc.f64 	%fd56, [%rd49+16];
	sub.f64 	%fd57, %fd55, %fd56;
	fma.rn.f64 	%fd58, %fd57, %fd57, %fd54;
	ld.global.nc.f32 	%f8, [%rd50+12];
	cvt.f64.f32 	%fd59, %f8;
	ld.global.nc.f64 	%fd60, [%rd49+24];
	sub.f64 	%fd61, %fd59, %fd60;
	fma.rn.f64 	%fd102, %fd61, %fd61, %fd58;
	add.s32 	%r44, %r44, 8;
	add.s64 	%rd50, %rd50, 32;
	add.s64 	%rd49, %rd49, 64;
	setp.ne.s32 	%p12, %r44, 0;
	mov.u32 	%r46, %r7;
	@%p12 bra 	$L__BB1_7;
$L__BB1_8:
	setp.eq.s32 	%p13, %r5, 0;
	@%p13 bra 	$L__BB1_16;
	add.s32 	%r38, %r5, -1;
	setp.lt.u32 	%p14, %r38, 3;
	@%p14 bra 	$L__BB1_11;
	cvt.u64.u32 	%rd24, %r46;
	add.s64 	%rd25, %rd5, %rd24;
	shl.b64 	%rd26, %rd25, 2;
	add.s64 	%rd27, %rd2, %rd26;
	ld.global.nc.f32 	%f9, [%rd27];
	cvt.f64.f32 	%fd63, %f9;
	add.s64 	%rd28, %rd7, %rd24;
	shl.b64 	%rd29, %rd28, 3;
	add.s64 	%rd30, %rd1, %rd29;
	ld.global.nc.f64 	%fd64, [%rd30];
	sub.f64 	%fd65, %fd63, %fd64;
	fma.rn.f64 	%fd66, %fd65, %fd65, %fd102;
	ld.global.nc.f32 	%f10, [%rd27+4];
	cvt.f64.f32 	%fd67, %f10;
	ld.global.nc.f64 	%fd68, [%rd30+8];
	sub.f64 	%fd69, %fd67, %fd68;
	fma.rn.f64 	%fd70, %fd69, %fd69, %fd66;
	ld.global.nc.f32 	%f11, [%rd27+8];
	cvt.f64.f32 	%fd71, %f11;
	ld.global.nc.f64 	%fd72, [%rd30+16];
	sub.f64 	%fd73, %fd71, %fd72;
	fma.rn.f64 	%fd74, %fd73, %fd73, %fd70;
	ld.global.nc.f32 	%f12, [%rd27+12];
	cvt.f64.f32 	%fd75, %f12;
	ld.global.nc.f64 	%fd76, [%rd30+24];
	sub.f64 	%fd77, %fd75, %fd76;
	fma.rn.f64 	%fd102, %fd77, %fd77, %fd74;
	add.s32 	%r46, %r46, 4;
$L__BB1_11:
	setp.eq.s32 	%p15, %r6, 0;
	@%p15 bra 	$L__BB1_16;
	setp.eq.s32 	%p16, %r6, 1;
	@%p16 bra 	$L__BB1_14;
	cvt.u64.u32 	%rd31, %r46;
	add.s64 	%rd32, %rd5, %rd31;
	shl.b64 	%rd33, %rd32, 2;
	add.s64 	%rd34, %rd2, %rd33;
	ld.global.nc.f32 	%f13, [%rd34];
	cvt.f64.f32 	%fd79, %f13;
	add.s64 	%rd35, %rd7, %rd31;
	shl.b64 	%rd36, %rd35, 3;
	add.s64 	%rd37, %rd1, %rd36;
	ld.global.nc.f64 	%fd80, [%rd37];
	sub.f64 	%fd81, %fd79, %fd80;
	fma.rn.f64 	%fd82, %fd81, %fd81, %fd102;
	ld.global.nc.f32 	%f14, [%rd34+4];
	cvt.f64.f32 	%fd83, %f14;
	ld.global.nc.f64 	%fd84, [%rd37+8];
	sub.f64 	%fd85, %fd83, %fd84;
	fma.rn.f64 	%fd102, %fd85, %fd85, %fd82;
	add.s32 	%r46, %r46, 2;
$L__BB1_14:
	setp.eq.s32 	%p17, %r8, 0;
	@%p17 bra 	$L__BB1_16;
	cvt.u64.u32 	%rd38, %r46;
	add.s64 	%rd39, %rd5, %rd38;
	shl.b64 	%rd40, %rd39, 2;
	add.s64 	%rd41, %rd2, %rd40;
	ld.global.nc.f32 	%f15, [%rd41];
	cvt.f64.f32 	%fd86, %f15;
	add.s64 	%rd42, %rd7, %rd38;
	shl.b64 	%rd43, %rd42, 3;
	add.s64 	%rd44, %rd1, %rd43;
	ld.global.nc.f64 	%fd87, [%rd44];
	sub.f64 	%fd88, %fd86, %fd87;
	fma.rn.f64 	%fd102, %fd88, %fd88, %fd102;
$L__BB1_16:
	setp.lt.f64 	%p18, %fd102, %fd107;
	selp.f64 	%fd107, %fd102, %fd107, %p18;
	add.s32 	%r43, %r43, 1;
	setp.eq.s32 	%p19, %r43, %r30;
	@%p19 bra 	$L__BB1_23;
	bra.uni 	$L__BB1_5;
$L__BB1_17:
	and.b32  	%r19, %r30, 3;
	setp.lt.u32 	%p5, %r30, 4;
	mov.f64 	%fd107, 0d7E37E43C8800759C;
	@%p5 bra 	$L__BB1_20;
	and.b32  	%r20, %r30, 2147483644;
	mov.b32 	%r48, 0;
	mov.f64 	%fd107, 0d7E37E43C8800759C;
$L__BB1_19:
	setp.gt.f64 	%p6, %fd107, 0d0000000000000000;
	selp.f64 	%fd107, 0d0000000000000000, %fd107, %p6;
	add.s32 	%r48, %r48, 4;
	setp.ne.s32 	%p7, %r48, %r20;
	@%p7 bra 	$L__BB1_19;
$L__BB1_20:
	setp.eq.s32 	%p8, %r19, 0;
	@%p8 bra 	$L__BB1_23;
	mov.b32 	%r49, 0;
$L__BB1_22:
	.pragma "nounroll";
	setp.gt.f64 	%p9, %fd107, 0d0000000000000000;
	selp.f64 	%fd107, 0d0000000000000000, %fd107, %p9;
	add.s32 	%r49, %r49, 1;
	setp.ne.s32 	%p10, %r49, %r19;
	@%p10 bra 	$L__BB1_22;
$L__BB1_23:
	shl.b32 	%r39, %r2, 3;
	mov.u32 	%r40, smem;
	add.s32 	%r25, %r40, %r39;
	st.shared.f64 	[%r25], %fd107;
	bar.sync 	0;
	setp.lt.u32 	%p20, %r50, 2;
	@%p20 bra 	$L__BB1_27;
$L__BB1_24:
	shr.u32 	%r27, %r50, 1;
	setp.ge.u32 	%p21, %r2, %r27;
	@%p21 bra 	$L__BB1_26;
	shl.b32 	%r41, %r27, 3;
	add.s32 	%r42, %r25, %r41;
	ld.shared.f64 	%fd89, [%r42];
	ld.shared.f64 	%fd90, [%r25];
	add.f64 	%fd91, %fd89, %fd90;
	st.shared.f64 	[%r25], %fd91;
$L__BB1_26:
	bar.sync 	0;
	setp.gt.u32 	%p22, %r50, 3;
	mov.u32 	%r50, %r27;
	@%p22 bra 	$L__BB1_24;
$L__BB1_27:
	setp.ne.s32 	%p23, %r2, 0;
	@%p23 bra 	$L__BB1_29;
	ld.param.u64 	%rd48, [_Z21kmeans_sse_pop_kernelPKfiiPKdiiPd_param_6];
	cvta.to.global.u64 	%rd45, %rd48;
	shl.b64 	%rd46, %rd3, 3;
	add.s64 	%rd47, %rd45, %rd46;
	ld.shared.f64 	%fd92, [smem];
	atom.global.add.f64 	%fd93, [%rd47], %fd92;
$L__BB1_29:
	ret;

}
	// .globl	_Z18reduce_top3_stage1PKdiP6PairFI
.visible .entry _Z18reduce_top3_stage1PKdiP6PairFI(
	.param .u64 .ptr .align 1 _Z18reduce_top3_stage1PKdiP6PairFI_param_0,
	.param .u32 _Z18reduce_top3_stage1PKdiP6PairFI_param_1,
	.param .u64 .ptr .align 1 _Z18reduce_top3_stage1PKdiP6PairFI_param_2
)
{
	.reg .pred 	%p<46>;
	.reg .b32 	%r<103>;
	.reg .b64 	%rd<9>;
	.reg .b64 	%fd<45>;

	ld.param.u64 	%rd2, [_Z18reduce_top3_stage1PKdiP6PairFI_param_0];
	ld.param.u32 	%r46, [_Z18reduce_top3_stage1PKdiP6PairFI_param_1];
	ld.param.u64 	%rd3, [_Z18reduce_top3_stage1PKdiP6PairFI_param_2];
	mov.u32 	%r1, %tid.x;
	mov.u32 	%r2, %ctaid.x;
	mov.u32 	%r96, %ntid.x;
	mad.lo.s32 	%r86, %r2, %r96, %r1;
	setp.ge.s32 	%p1, %r86, %r46;
	mov.f64 	%fd33, 0d7E37E43C8800759C;
	mov.b32 	%r90, -1;
	mov.u32 	%r88, %r90;
	mov.f64 	%fd31, %fd33;
	mov.f64 	%fd30, %fd33;
	mov.u32 	%r87, %r90;
	@%p1 bra 	$L__BB2_6;
	mov.u32 	%r49, %nctaid.x;
	mul.lo.s32 	%r5, %r49, %r96;
	cvta.to.global.u64 	%rd1, %rd2;
	mov.f64 	%fd30, 0d7E37E43C8800759C;
	mov.b32 	%r87, -1;
	mov.f64 	%fd31, %fd30;
	mov.u32 	%r88, %r87;
	mov.f64 	%fd33, %fd30;
	mov.u32 	%r90, %r87;
$L__BB2_2:
	mov.u32 	%r9, %r90;
	mov.f64 	%fd3, %fd33;
	mov.u32 	%r8, %r88;
	mov.f64 	%fd2, %fd31;
	mov.f64 	%fd1, %fd30;
	mov.u32 	%r7, %r87;
	mul.wide.s32 	%rd4, %r86, 8;
	add.s64 	%rd5, %rd1, %rd4;
	ld.global.f64 	%fd4, [%rd5];
	setp.neu.f64 	%p2, %fd4, %fd2;
	setp.lt.f64 	%p3, %fd4, %fd2;
	setp.lt.s32 	%p4, %r86, %r8;
	selp.u32 	%r50, -1, 0, %p4;
	selp.u32 	%r51, -1, 0, %p3;
	selp.b32 	%r52, %r51, %r50, %p2;
	and.b32  	%r53, %r52, 1;
	setp.eq.b32 	%p5, %r53, 1;
	mov.u32 	%r90, %r8;
	mov.f64 	%fd33, %fd2;
	mov.u32 	%r88, %r86;
	mov.f64 	%fd31, %fd4;
	mov.f64 	%fd30, %fd3;
	mov.u32 	%r87, %r9;
	@%p5 bra 	$L__BB2_5;
	setp.neu.f64 	%p6, %fd4, %fd3;
	setp.lt.f64 	%p7, %fd4, %fd3;
	setp.lt.s32 	%p8, %r86, %r9;
	selp.u32 	%r54, -1, 0, %p8;
	selp.u32 	%r55, -1, 0, %p7;
	selp.b32 	%r56, %r55, %r54, %p6;
	and.b32  	%r57, %r56, 1;
	setp.eq.b32 	%p9, %r57, 1;
	mov.u32 	%r90, %r86;
	mov.f64 	%fd33, %fd4;
	mov.u32 	%r88, %r8;
	mov.f64 	%fd31, %fd2;
	@%p9 bra 	$L__BB2_5;
	setp.neu.f64 	%p10, %fd4, %fd1;
	setp.lt.f64 	%p11, %fd4, %fd1;
	setp.lt.s32 	%p12, %r86, %r7;
	selp.u32 	%r58, -1, 0, %p12;
	selp.u32 	%r59, -1, 0, %p11;
	selp.b32 	%r60, %r59, %r58, %p10;
	and.b32  	%r61, %r60, 1;
	setp.eq.b32 	%p13, %r61, 1;
	selp.f64 	%fd30, %fd4, %fd1, %p13;
	selp.b32 	%r87, %r86, %r7, %p13;
	mov.u32 	%r90, %r9;
	mov.f64 	%fd33, %fd3;
$L__BB2_5:
	add.s32 	%r86, %r86, %r5;
	setp.lt.s32 	%p14, %r86, %r46;
	@%p14 bra 	$L__BB2_2;
$L__BB2_6:
	mov.u32 	%r62, sdata;
	mad.lo.s32 	%r18, %r1, 48, %r62;
	st.shared.f64 	[%r18], %fd31;
	mov.b32 	%r63, 0;
	st.shared.v2.u32 	[%r18+8], {%r88, %r63};
	st.shared.f64 	[%r18+16], %fd33;
	st.shared.v2.u32 	[%r18+24], {%r90, %r63};
	st.shared.f64 	[%r18+32], %fd30;
	st.shared.v2.u32 	[%r18+40], {%r87, %r63};
	bar.sync 	0;
	setp.lt.u32 	%p15, %r96, 2;
	@%p15 bra 	$L__BB2_51;
$L__BB2_7:
	mov.u32 	%r19, %r96;
	shr.u32 	%r96, %r19, 1;
	setp.ge.u32 	%p16, %r1, %r96;
	@%p16 bra 	$L__BB2_50;
	mad.lo.s32 	%r21, %r96, 48, %r18;
	ld.shared.f64 	%fd12, [%r21];
	ld.shared.u32 	%r22, [%r21+8];
	ld.shared.u32 	%r23, [%r21+12];
	ld.shared.f64 	%fd44, [%r18];
	setp.eq.f64 	%p17, %fd12, %fd44;
	@%p17 bra 	$L__BB2_11;
	setp.geu.f64 	%p19, %fd12, %fd44;
	@%p19 bra 	$L__BB2_13;
	ld.shared.u32 	%r97, [%r18+8];
	bra.uni 	$L__BB2_12;
$L__BB2_11:
	ld.shared.u32 	%r97, [%r18+8];
	setp.ge.s32 	%p18, %r22, %r97;
	@%p18 bra 	$L__BB2_13;
$L__BB2_12:
	ld.shared.f64 	%fd42, [%r18+16];
	ld.shared.u32 	%r66, [%r18+24];
	ld.shared.u32 	%r67, [%r18+28];
	st.shared.f64 	[%r18+32], %fd42;
	st.shared.u32 	[%r18+40], %r66;
	st.shared.u32 	[%r18+44], %r67;
	ld.shared.u32 	%r68, [%r18+12];
	st.shared.f64 	[%r18+16], %fd44;
	st.shared.u32 	[%r18+24], %r97;
	st.shared.u32 	[%r18+28], %r68;
	st.shared.f64 	[%r18], %fd12;
	st.shared.u32 	[%r18+8], %r22;
	st.shared.u32 	[%r18+12], %r23;
	mov.f64 	%fd43, %fd44;
	mov.f64 	%fd44, %fd12;
	bra.uni 	$L__BB2_22;
$L__BB2_13:
	ld.shared.f64 	%fd43, [%r18+16];
	setp.eq.f64 	%p20, %fd12, %fd43;
	@%p20 bra 	$L__BB2_16;
	setp.geu.f64 	%p22, %fd12, %fd43;
	@%p22 bra 	$L__BB2_18;
	ld.shared.u32 	%r98, [%r18+24];
	bra.uni 	$L__BB2_17;
$L__BB2_16:
	ld.shared.u32 	%r98, [%r18+24];
	setp.ge.s32 	%p21, %r22, %r98;
	@%p21 bra 	$L__BB2_18;
$L__BB2_17:
	ld.shared.u32 	%r65, [%r18+28];
	st.shared.f64 	[%r18+32], %fd43;
	st.shared.u32 	[%r18+40], %r98;
	st.shared.u32 	[%r18+44], %r65;
	st.shared.f64 	[%r18+16], %fd12;
	st.shared.u32 	[%r18+24], %r22;
	st.shared.u32 	[%r18+28], %r23;
	mov.f64 	%fd42, %fd43;
	mov.f64 	%fd43, %fd12;
	bra.uni 	$L__BB2_22;
$L__BB2_18:
	ld.shared.f64 	%fd42, [%r18+32];
	setp.eq.f64 	%p23, %fd12, %fd42;
	@%p23 bra 	$L__BB2_20;
	setp.lt.f64 	%p25, %fd12, %fd42;
	@%p25 bra 	$L__BB2_21;
	bra.uni 	$L__BB2_22;
$L__BB2_20:
	ld.shared.u32 	%r64, [%r18+40];
	setp.ge.s32 	%p24, %r22, %r64;
	@%p24 bra 	$L__BB2_22;
$L__BB2_21:
	st.shared.f64 	[%r18+32], %fd12;
	st.shared.u32 	[%r18+40], %r22;
	st.shared.u32 	[%r18+44], %r23;
	mov.f64 	%fd42, %fd12;
$L__BB2_22:
	ld.shared.f64 	%fd20, [%r21+16];
	ld.shared.u32 	%r30, [%r21+24];
	ld.shared.u32 	%r31, [%r21+28];
	setp.eq.f64 	%p26, %fd20, %fd44;
	@%p26 bra 	$L__BB2_25;
	setp.geu.f64 	%p28, %fd20, %fd44;
	@%p28 bra 	$L__BB2_27;
	ld.shared.u32 	%r99, [%r18+8];
	bra.uni 	$L__BB2_26;
$L__BB2_25:
	ld.shared.u32 	%r99, [%r18+8];
	setp.ge.s32 	%p27, %r30, %r99;
	@%p27 bra 	$L__BB2_27;
$L__BB2_26:
	ld.shared.u32 	%r71, [%r18+24];
	ld.shared.u32 	%r72, [%r18+28];
	st.shared.f64 	[%r18+32], %fd43;
	st.shared.u32 	[%r18+40], %r71;
	st.shared.u32 	[%r18+44], %r72;
	ld.shared.u32 	%r73, [%r18+12];
	st.shared.f64 	[%r18+16], %fd44;
	st.shared.u32 	[%r18+24], %r99;
	st.shared.u32 	[%r18+28], %r73;
	st.shared.f64 	[%r18], %fd20;
	st.shared.u32 	[%r18+8], %r30;
	st.shared.u32 	[%r18+12], %r31;
	mov.f64 	%fd42, %fd43;
	mov.f64 	%fd43, %fd44;
	mov.f64 	%fd44, %fd20;
	bra.uni 	$L__BB2_36;
$L__BB2_27:
	setp.eq.f64 	%p29, %fd20, %fd43;
	@%p29 bra 	$L__BB2_30;
	setp.geu.f64 	%p31, %fd20, %fd43;
	@%p31 bra 	$L__BB2_32;
	ld.shared.u32 	%r100, [%r18+24];
	bra.uni 	$L__BB2_31;
$L__BB2_30:
	ld.shared.u32 	%r100, [%r18+24];
	setp.ge.s32 	%p30, %r30, %r100;
	@%p30 bra 	$L__BB2_32;
$L__BB2_31:
	ld.shared.u32 	%r70, [%r18+28];
	st.shared.f64 	[%r18+32], %fd43;
	st.shared.u32 	[%r18+40], %r100;
	st.shared.u32 	[%r18+44], %r70;
	st.shared.f64 	[%r18+16], %fd20;
	st.shared.u32 	[%r18+24], %r30;
	st.shared.u32 	[%r18+28], %r31;
	mov.f64 	%fd42, %fd43;
	mov.f64 	%fd43, %fd20;
	bra.uni 	$L__BB2_36;
$L__BB2_32:
	setp.eq.f64 	%p32, %fd20, %fd42;
	@%p32 bra 	$L__BB2_34;
	setp.lt.f64 	%p34, %fd20, %fd42;
	@%p34 bra 	$L__BB2_35;
	bra.uni 	$L__BB2_36;
$L__BB2_34:
	ld.shared.u32 	%r69, [%r18+40];
	setp.ge.s32 	%p33, %r30, %r69;
	@%p33 bra 	$L__BB2_36;
$L__BB2_35:
	st.shared.f64 	[%r18+32], %fd20;
	st.shared.u32 	[%r18+40], %r30;
	st.shared.u32 	[%r18+44], %r31;
	mov.f64 	%fd42, %fd20;
$L__BB2_36:
	ld.shared.f64 	%fd24, [%r21+32];
	ld.shared.u32 	%r38, [%r21+40];
	ld.shared.u32 	%r39, [%r21+44];
	setp.eq.f64 	%p35, %fd24, %fd44;
	@%p35 bra 	$L__BB2_39;
	setp.geu.f64 	%p37, %fd24, %fd44;
	@%p37 bra 	$L__BB2_41;
	ld.shared.u32 	%r101, [%r18+8];
	bra.uni 	$L__BB2_40;
$L__BB2_39:
	ld.shared.u32 	%r101, [%r18+8];
	setp.ge.s32 	%p36, %r38, %r101;
	@%p36 bra 	$L__BB2_41;
$L__BB2_40:
	ld.shared.u32 	%r76, [%r18+24];
	ld.shared.u32 	%r77, [%r18+28];
	st.shared.f64 	[%r18+32], %fd43;
	st.shared.u32 	[%r18+40], %r76;
	st.shared.u32 	[%r18+44], %r77;
	ld.shared.u32 	%r78, [%r18+12];
	st.shared.f64 	[%r18+16], %fd44;
	st.shared.u32 	[%r18+24], %r101;
	st.shared.u32 	[%r18+28], %r78;
	st.shared.f64 	[%r18], %fd24;
	st.shared.u32 	[%r18+8], %r38;
	st.shared.u32 	[%r18+12], %r39;
	bra.uni 	$L__BB2_50;
$L__BB2_41:
	setp.eq.f64 	%p38, %fd24, %fd43;
	@%p38 bra 	$L__BB2_44;
	setp.geu.f64 	%p40, %fd24, %fd43;
	@%p40 bra 	$L__BB2_46;
	ld.shared.u32 	%r102, [%r18+24];
	bra.uni 	$L__BB2_45;
$L__BB2_44:
	ld.shared.u32 	%r102, [%r18+24];
	setp.ge.s32 	%p39, %r38, %r102;
	@%p39 bra 	$L__BB2_46;
$L__BB2_45:
	ld.shared.u32 	%r75, [%r18+28];
	st.shared.f64 	[%r18+32], %fd43;
	st.shared.u32 	[%r18+40], %r102;
	st.shared.u32 	[%r18+44], %r75;
	st.shared.f64 	[%r18+16], %fd24;
	st.shared.u32 	[%r18+24], %r38;
	st.shared.u32 	[%r18+28], %r39;
	bra.uni 	$L__BB2_50;
$L__BB2_46:
	setp.eq.f64 	%p41, %fd24, %fd42;
	@%p41 bra 	$L__BB2_48;
	setp.lt.f64 	%p43, %fd24, %fd42;
	@%p43 bra 	$L__BB2_49;
	bra.uni 	$L__BB2_50;
$L__BB2_48:
	ld.shared.u32 	%r74, [%r18+40];
	setp.ge.s32 	%p42, %r38, %r74;
	@%p42 bra 	$L__BB2_50;
$L__BB2_49:
	st.shared.f64 	[%r18+32], %fd24;
	st.shared.u32 	[%r18+40], %r38;
	st.shared.u32 	[%r18+44], %r39;
$L__BB2_50:
	bar.sync 	0;
	setp.gt.u32 	%p44, %r19, 3;
	@%p44 bra 	$L__BB2_7;
$L__BB2_51:
	setp.ne.s32 	%p45, %r1, 0;
	@%p45 bra 	$L__BB2_53;
	mul.lo.s32 	%r79, %r2, 3;
	cvta.to.global.u64 	%rd6, %rd3;
	mul.wide.s32 	%rd7, %r79, 16;
	add.s64 	%rd8, %rd6, %rd7;
	ld.shared.f64 	%fd27, [sdata];
	ld.shared.u32 	%r80, [sdata+8];
	ld.shared.u32 	%r81, [sdata+12];
	st.global.f64 	[%rd8], %fd27;
	st.global.u32 	[%rd8+8], %r80;
	st.global.u32 	[%rd8+12], %r81;
	ld.shared.f64 	%fd28, [sdata+16];
	ld.shared.u32 	%r82, [sdata+24];
	ld.shared.u32 	%r83, [sdata+28];
	st.global.f64 	[%rd8+16], %fd28;
	st.global.u32 	[%rd8+24], %r82;
	st.global.u32 	[%rd8+28], %r83;
	ld.shared.f64 	%fd29, [sdata+32];
	ld.shared.u32 	%r84, [sdata+40];
	ld.shared.u32 	%r85, [sdata+44];
	st.global.f64 	[%rd8+32], %fd29;
	st.global.u32 	[%rd8+40], %r84;
	st.global.u32 	[%rd8+44], %r85;
$L__BB2_53:
	ret;

}
	// .globl	_Z18reduce_top3_stage2PK6PairFIiPi
.visible .entry _Z18reduce_top3_stage2PK6PairFIiPi(
	.param .u64 .ptr .align 1 _Z18reduce_top3_stage2PK6PairFIiPi_param_0,
	.param .u32 _Z18reduce_top3_stage2PK6PairFIiPi_param_1,
	.param .u64 .ptr .align 1 _Z18reduce_top3_stage2PK6PairFIiPi_param_2
)
{
	.reg .pred 	%p<48>;
	.reg .b16 	%rs<79>;
	.reg .b32 	%r<121>;
	.reg .b64 	%rd<9>;
	.reg .b64 	%fd<41>;

	ld.param.u32 	%r43, [_Z18reduce_top3_stage2PK6PairFIiPi_param_1];
	mov.u32 	%r1, %tid.x;
	setp.ge.s32 	%p1, %r1, %r43;
	mov.f64 	%fd29, 0d7E37E43C8800759C;
	mov.b32 	%r108, -1;
	mov.b16 	%rs55, 0;
	mov.u16 	%rs56, %rs55;
	mov.u16 	%rs57, %rs55;
	mov.u16 	%rs58, %rs55;
	mov.u16 	%rs59, %rs55;
	mov.u16 	%rs60, %rs55;
	mov.u16 	%rs61, %rs55;
	mov.u16 	%rs62, %rs55;
	mov.u32 	%r109, %r108;
	mov.f64 	%fd30, %fd29;
	mov.f64 	%fd31, %fd29;
	mov.u32 	%r110, %r108;
	mov.u16 	%rs63, %rs55;
	mov.u16 	%rs64, %rs55;
	mov.u16 	%rs65, %rs55;
	mov.u16 	%rs66, %rs55;
	@%p1 bra 	$L__BB3_8;
	mov.f64 	%fd31, 0d7E37E43C8800759C;
	mov.b32 	%r110, -1;
	mov.b16 	%rs66, 0;
	mov.u32 	%r104, %r1;
	mov.u16 	%rs65, %rs66;
	mov.u16 	%rs64, %rs66;
	mov.u16 	%rs63, %rs66;
	mov.f64 	%fd30, %fd31;
	mov.u32 	%r109, %r110;
	mov.u16 	%rs62, %rs66;
	mov.u16 	%rs61, %rs66;
	mov.u16 	%rs60, %rs66;
	mov.u16 	%rs59, %rs66;
	mov.f64 	%fd29, %fd31;
	mov.u32 	%r108, %r110;
	mov.u16 	%rs58, %rs66;
	mov.u16 	%rs57, %rs66;
	mov.u16 	%rs56, %rs66;
	mov.u16 	%rs55, %rs66;
$L__BB3_2:
	mov.u16 	%rs12, %rs55;
	mov.u16 	%rs11, %rs56;
	mov.u16 	%rs10, %rs57;
	mov.u16 	%rs9, %rs58;
	mov.u32 	%r5, %r108;
	mov.f64 	%fd3, %fd29;
	mov.u16 	%rs8, %rs59;
	mov.u16 	%rs7, %rs60;
	mov.u16 	%rs6, %rs61;
	mov.u16 	%rs5, %rs62;
	mov.u32 	%r4, %r109;
	mov.f64 	%fd2, %fd30;
	mov.f64 	%fd1, %fd31;
	mov.u32 	%r3, %r110;
	mov.u16 	%rs4, %rs63;
	mov.u16 	%rs3, %rs64;
	mov.u16 	%rs2, %rs65;
	mov.u16 	%rs1, %rs66;
	ld.param.u64 	%rd7, [_Z18reduce_top3_stage2PK6PairFIiPi_param_0];
	cvta.to.global.u64 	%rd3, %rd7;
	mul.wide.s32 	%rd4, %r104, 16;
	add.s64 	%rd5, %rd3, %rd4;
	ld.global.f64 	%fd4, [%rd5];
	ld.global.u32 	%r6, [%rd5+8];
	ld.global.u32 	%r46, [%rd5+12];
	bfe.u32 	%r47, %r46, 24, 8;
	cvt.u16.u32 	%rs13, %r47;
	bfe.u32 	%r48, %r46, 16, 8;
	cvt.u16.u32 	%rs14, %r48;
	bfe.u32 	%r49, %r46, 8, 8;
	cvt.u16.u32 	%rs15, %r49;
	bfe.u32 	%r50, %r46, 0, 8;
	cvt.u16.u32 	%rs16, %r50;
	setp.lt.s32 	%p2, %r6, 0;
	@%p2 bra 	$L__BB3_7;
	setp.neu.f64 	%p3, %fd4, %fd2;
	setp.lt.f64 	%p4, %fd4, %fd2;
	setp.lt.s32 	%p5, %r6, %r4;
	selp.u32 	%r51, -1, 0, %p5;
	selp.u32 	%r52, -1, 0, %p4;
	selp.b32 	%r53, %r52, %r51, %p3;
	and.b32  	%r54, %r53, 1;
	setp.eq.b32 	%p6, %r54, 1;
	mov.u16 	%rs55, %rs8;
	mov.u16 	%rs56, %rs7;
	mov.u16 	%rs57, %rs6;
	mov.u16 	%rs58, %rs5;
	mov.u32 	%r108, %r4;
	mov.f64 	%fd29, %fd2;
	mov.u16 	%rs59, %rs13;
	mov.u16 	%rs60, %rs14;
	mov.u16 	%rs61, %rs15;
	mov.u16 	%rs62, %rs16;
	mov.u32 	%r109, %r6;
	mov.f64 	%fd30, %fd4;
	mov.f64 	%fd31, %fd3;
	mov.u32 	%r110, %r5;
	mov.u16 	%rs63, %rs9;
	mov.u16 	%rs64, %rs10;
	mov.u16 	%rs65, %rs11;
	mov.u16 	%rs66, %rs12;
	@%p6 bra 	$L__BB3_7;
	setp.neu.f64 	%p7, %fd4, %fd3;
	setp.lt.f64 	%p8, %fd4, %fd3;
	setp.lt.s32 	%p9, %r6, %r5;
	selp.u32 	%r55, -1, 0, %p9;
	selp.u32 	%r56, -1, 0, %p8;
	selp.b32 	%r57, %r56, %r55, %p7;
	and.b32  	%r58, %r57, 1;
	setp.eq.b32 	%p10, %r58, 1;
	mov.u16 	%rs55, %rs13;
	mov.u16 	%rs56, %rs14;
	mov.u16 	%rs57, %rs15;
	mov.u16 	%rs58, %rs16;
	mov.u32 	%r108, %r6;
	mov.f64 	%fd29, %fd4;
	mov.u16 	%rs59, %rs8;
	mov.u16 	%rs60, %rs7;
	mov.u16 	%rs61, %rs6;
	mov.u16 	%rs62, %rs5;
	mov.u32 	%r109, %r4;
	mov.f64 	%fd30, %fd2;
	mov.f64 	%fd31, %fd3;
	mov.u32 	%r110, %r5;
	mov.u16 	%rs63, %rs9;
	mov.u16 	%rs64, %rs10;
	mov.u16 	%rs65, %rs11;
	mov.u16 	%rs66, %rs12;
	@%p10 bra 	$L__BB3_7;
	setp.neu.f64 	%p11, %fd4, %fd1;
	setp.lt.f64 	%p12, %fd4, %fd1;
	setp.lt.s32 	%p13, %r6, %r3;
	selp.u32 	%r59, -1, 0, %p13;
	selp.u32 	%r60, -1, 0, %p12;
	selp.b32 	%r61, %r60, %r59, %p11;
	and.b32  	%r62, %r61, 1;
	setp.eq.b32 	%p14, %r62, 1;
	not.pred 	%p15, %p14;
	mov.u16 	%rs55, %rs12;
	mov.u16 	%rs56, %rs11;
	mov.u16 	%rs57, %rs10;
	mov.u16 	%rs58, %rs9;
	mov.u32 	%r108, %r5;
	mov.f64 	%fd29, %fd3;
	mov.u16 	%rs59, %rs8;
	mov.u16 	%rs60, %rs7;
	mov.u16 	%rs61, %rs6;
	mov.u16 	%rs62, %rs5;
	mov.u32 	%r109, %r4;
	mov.f64 	%fd30, %fd2;
	mov.f64 	%fd31, %fd1;
	mov.u32 	%r110, %r3;
	mov.u16 	%rs63, %rs4;
	mov.u16 	%rs64, %rs3;
	mov.u16 	%rs65, %rs2;
	mov.u16 	%rs66, %rs1;
	@%p15 bra 	$L__BB3_7;
	mov.u16 	%rs55, %rs12;
	mov.u16 	%rs56, %rs11;
	mov.u16 	%rs57, %rs10;
	mov.u16 	%rs58, %rs9;
	mov.u32 	%r108, %r5;
	mov.f64 	%fd29, %fd3;
	mov.u16 	%rs59, %rs8;
	mov.u16 	%rs60, %rs7;
	mov.u16 	%rs61, %rs6;
	mov.u16 	%rs62, %rs5;
	mov.u32 	%r109, %r4;
	mov.f64 	%fd30, %fd2;
	mov.f64 	%fd31, %fd4;
	mov.u32 	%r110, %r6;
	mov.u16 	%rs63, %rs16;
	mov.u16 	%rs64, %rs15;
	mov.u16 	%rs65, %rs14;
	mov.u16 	%rs66, %rs13;
$L__BB3_7:
	mov.u32 	%r63, %ntid.x;
	add.s32 	%r104, %r104, %r63;
	setp.lt.s32 	%p16, %r104, %r43;
	@%p16 bra 	$L__BB3_2;
$L__BB3_8:
	mov.u32 	%r64, sdata;
	mad.lo.s32 	%r14, %r1, 48, %r64;
	st.shared.f64 	[%r14], %fd30;
	cvt.u32.u16 	%r65, %rs59;
	cvt.u32.u16 	%r66, %rs60;
	prmt.b32 	%r67, %r66, %r65, 0x3340U;
	cvt.u32.u16 	%r68, %rs61;
	cvt.u32.u16 	%r69, %rs62;
	prmt.b32 	%r70, %r69, %r68, 0x3340U;
	prmt.b32 	%r71, %r70, %r67, 0x5410U;
	st.shared.v2.u32 	[%r14+8], {%r109, %r71};
	st.shared.f64 	[%r14+16], %fd29;
	cvt.u32.u16 	%r72, %rs55;
	cvt.u32.u16 	%r73, %rs56;
	prmt.b32 	%r74, %r73, %r72, 0x3340U;
	cvt.u32.u16 	%r75, %rs57;
	cvt.u32.u16 	%r76, %rs58;
	prmt.b32 	%r77, %r76, %r75, 0x3340U;
	prmt.b32 	%r78, %r77, %r74, 0x5410U;
	st.shared.v2.u32 	[%r14+24], {%r108, %r78};
	st.shared.f64 	[%r14+32], %fd31;
	cvt.u32.u16 	%r79, %rs66;
	cvt.u32.u16 	%r80, %rs65;
	prmt.b32 	%r81, %r80, %r79, 0x3340U;
	cvt.u32.u16 	%r82, %rs64;
	cvt.u32.u16 	%r83, %rs63;
	prmt.b32 	%r84, %r83, %r82, 0x3340U;
	prmt.b32 	%r85, %r84, %r81, 0x5410U;
	st.shared.v2.u32 	[%r14+40], {%r110, %r85};
	bar.sync 	0;
	mov.u32 	%r114, %ntid.x;
	setp.lt.u32 	%p17, %r114, 2;
	@%p17 bra 	$L__BB3_53;
$L__BB3_9:
	mov.u32 	%r16, %r114;
	shr.u32 	%r114, %r16, 1;
	setp.ge.u32 	%p18, %r1, %r114;
	@%p18 bra 	$L__BB3_52;
	mad.lo.s32 	%r18, %r114, 48, %r14;
	ld.shared.f64 	%fd11, [%r18];
	ld.shared.u32 	%r19, [%r18+8];
	ld.shared.u32 	%r20, [%r18+12];
	ld.shared.f64 	%fd40, [%r14];
	setp.eq.f64 	%p19, %fd11, %fd40;
	@%p19 bra 	$L__BB3_13;
	setp.geu.f64 	%p21, %fd11, %fd40;
	@%p21 bra 	$L__BB3_15;
	ld.shared.u32 	%r115, [%r14+8];
	bra.uni 	$L__BB3_14;
$L__BB3_13:
	ld.shared.u32 	%r115, [%r14+8];
	setp.ge.s32 	%p20, %r19, %r115;
	@%p20 bra 	$L__BB3_15;
$L__BB3_14:
	ld.shared.f64 	%fd38, [%r14+16];
	ld.shared.u32 	%r88, [%r14+24];
	ld.shared.u32 	%r89, [%r14+28];
	st.shared.f64 	[%r14+32], %fd38;
	st.shared.u32 	[%r14+40], %r88;
	st.shared.u32 	[%r14+44], %r89;
	ld.shared.u32 	%r90, [%r14+12];
	st.shared.f64 	[%r14+16], %fd40;
	st.shared.u32 	[%r14+24], %r115;
	st.shared.u32 	[%r14+28], %r90;
	st.shared.f64 	[%r14], %fd11;
	st.shared.u32 	[%r14+8], %r19;
	st.shared.u32 	[%r14+12], %r20;
	mov.f64 	%fd39, %fd40;
	mov.f64 	%fd40, %fd11;
	bra.uni 	$L__BB3_24;
$L__BB3_15:
	ld.shared.f64 	%fd39, [%r14+16];
	setp.eq.f64 	%p22, %fd11, %fd39;
	@%p22 bra 	$L__BB3_18;
	setp.geu.f64 	%p24, %fd11, %fd39;
	@%p24 bra 	$L__BB3_20;
	ld.shared.u32 	%r116, [%r14+24];
	bra.uni 	$L__BB3_19;
$L__BB3_18:
	ld.shared.u32 	%r116, [%r14+24];
	setp.ge.s32 	%p23, %r19, %r116;
	@%p23 bra 	$L__BB3_20;
$L__BB3_19:
	ld.shared.u32 	%r87, [%r14+28];
	st.shared.f64 	[%r14+32], %fd39;
	st.shared.u32 	[%r14+40], %r116;
	st.shared.u32 	[%r14+44], %r87;
	st.shared.f64 	[%r14+16], %fd11;
	st.shared.u32 	[%r14+24], %r19;
	st.shared.u32 	[%r14+28], %r20;
	mov.f64 	%fd38, %fd39;
	mov.f64 	%fd39, %fd11;
	bra.uni 	$L__BB3_24;
$L__BB3_20:
	ld.shared.f64 	%fd38, [%r14+32];
	setp.eq.f64 	%p25, %fd11, %fd38;
	@%p25 bra 	$L__BB3_22;
	setp.lt.f64 	%p27, %fd11, %fd38;
	@%p27 bra 	$L__BB3_23;
	bra.uni 	$L__BB3_24;
$L__BB3_22:
	ld.shared.u32 	%r86, [%r14+40];
	setp.ge.s32 	%p26, %r19, %r86;
	@%p26 bra 	$L__BB3_24;
$L__BB3_23:
	st.shared.f64 	[%r14+32], %fd11;
	st.shared.u32 	[%r14+40], %r19;
	st.shared.u32 	[%r14+44], %r20;
	mov.f64 	%fd38, %fd11;
$L__BB3_24:
	ld.shared.f64 	%fd19, [%r18+16];
	ld.shared.u32 	%r27, [%r18+24];
	ld.shared.u32 	%r28, [%r18+28];
	setp.eq.f64 	%p28, %fd19, %fd40;
	@%p28 bra 	$L__BB3_27;
	setp.geu.f64 	%p30, %fd19, %fd40;
	@%p30 bra 	$L__BB3_29;
	ld.shared.u32 	%r117, [%r14+8];
	bra.uni 	$L__BB3_28;
$L__BB3_27:
	ld.shared.u32 	%r117, [%r14+8];
	setp.ge.s32 	%p29, %r27, %r117;
	@%p29 bra 	$L__BB3_29;
$L__BB3_28:
	ld.shared.u32 	%r93, [%r14+24];
	ld.shared.u32 	%r94, [%r14+28];
	st.shared.f64 	[%r14+32], %fd39;
	st.shared.u32 	[%r14+40], %r93;
	st.shared.u32 	[%r14+44], %r94;
	ld.shared.u32 	%r95, [%r14+12];
	st.shared.f64 	[%r14+16], %fd40;
	st.shared.u32 	[%r14+24], %r117;
	st.shared.u32 	[%r14+28], %r95;
	st.shared.f64 	[%r14], %fd19;
	st.shared.u32 	[%r14+8], %r27;
	st.shared.u32 	[%r14+12], %r28;
	mov.f64 	%fd38, %fd39;
	mov.f64 	%fd39, %fd40;
	mov.f64 	%fd40, %fd19;
	bra.uni 	$L__BB3_38;
$L__BB3_29:
	setp.eq.f64 	%p31, %fd19, %fd39;
	@%p31 bra 	$L__BB3_32;
	setp.geu.f64 	%p33, %fd19, %fd39;
	@%p33 bra 	$L__BB3_34;
	ld.shared.u32 	%r118, [%r14+24];
	bra.uni 	$L__BB3_33;
$L__BB3_32:
	ld.shared.u32 	%r118, [%r14+24];
	setp.ge.s32 	%p32, %r27, %r118;
	@%p32 bra 	$L__BB3_34;
$L__BB3_33:
	ld.shared.u32 	%r92, [%r14+28];
	st.shared.f64 	[%r14+32], %fd39;
	st.shared.u32 	[%r14+40], %r118;
	st.shared.u32 	[%r14+44], %r92;
	st.shared.f64 	[%r14+16], %fd19;
	st.shared.u32 	[%r14+24], %r27;
	st.shared.u32 	[%r14+28], %r28;
	mov.f64 	%fd38, %fd39;
	mov.f64 	%fd39, %fd19;
	bra.uni 	$L__BB3_38;
$L__BB3_34:
	setp.eq.f64 	%p34, %fd19, %fd38;
	@%p34 bra 	$L__BB3_36;
	setp.lt.f64 	%p36, %fd19, %fd38;
	@%p36 bra 	$L__BB3_37;
	bra.uni 	$L__BB3_38;
$L__BB3_36:
	ld.shared.u32 	%r91, [%r14+40];
	setp.ge.s32 	%p35, %r27, %r91;
	@%p35 bra 	$L__BB3_38;
$L__BB3_37:
	st.shared.f64 	[%r14+32], %fd19;
	st.shared.u32 	[%r14+40], %r27;
	st.shared.u32 	[%r14+44], %r28;
	mov.f64 	%fd38, %fd19;
$L__BB3_38:
	ld.shared.f64 	%fd23, [%r18+32];
	ld.shared.u32 	%r35, [%r18+40];
	ld.shared.u32 	%r36, [%r18+44];
	setp.eq.f64 	%p37, %fd23, %fd40;
	@%p37 bra 	$L__BB3_41;
	setp.geu.f64 	%p39, %fd23, %fd40;
	@%p39 bra 	$L__BB3_43;
	ld.shared.u32 	%r119, [%r14+8];
	bra.uni 	$L__BB3_42;
$L__BB3_41:
	ld.shared.u32 	%r119, [%r14+8];
	setp.ge.s32 	%p38, %r35, %r119;
	@%p38 bra 	$L__BB3_43;
$L__BB3_42:
	ld.shared.u32 	%r98, [%r14+24];
	ld.shared.u32 	%r99, [%r14+28];
	st.shared.f64 	[%r14+32], %fd39;
	st.shared.u32 	[%r14+40], %r98;
	st.shared.u32 	[%r14+44], %r99;
	ld.shared.u32 	%r100, [%r14+12];
	st.shared.f64 	[%r14+16], %fd40;
	st.shared.u32 	[%r14+24], %r119;
	st.shared.u32 	[%r14+28], %r100;
	st.shared.f64 	[%r14], %fd23;
	st.shared.u32 	[%r14+8], %r35;
	st.shared.u32 	[%r14+12], %r36;
	bra.uni 	$L__BB3_52;
$L__BB3_43:
	setp.eq.f64 	%p40, %fd23, %fd39;
	@%p40 bra 	$L__BB3_46;
	setp.geu.f64 	%p42, %fd23, %fd39;
	@%p42 bra 	$L__BB3_48;
	ld.shared.u32 	%r120, [%r14+24];
	bra.uni 	$L__BB3_47;
$L__BB3_46:
	ld.shared.u32 	%r120, [%r14+24];
	setp.ge.s32 	%p41, %r35, %r120;
	@%p41 bra 	$L__BB3_48;
$L__BB3_47:
	ld.shared.u32 	%r97, [%r14+28];
	st.shared.f64 	[%r14+32], %fd39;
	st.shared.u32 	[%r14+40], %r120;
	st.shared.u32 	[%r14+44], %r97;
	st.shared.f64 	[%r14+16], %fd23;
	st.shared.u32 	[%r14+24], %r35;
	st.shared.u32 	[%r14+28], %r36;
	bra.uni 	$L__BB3_52;
$L__BB3_48:
	setp.eq.f64 	%p43, %fd23, %fd38;
	@%p43 bra 	$L__BB3_50;
	setp.lt.f64 	%p45, %fd23, %fd38;
	@%p45 bra 	$L__BB3_51;
	bra.uni 	$L__BB3_52;
$L__BB3_50:
	ld.shared.u32 	%r96, [%r14+40];
	setp.ge.s32 	%p44, %r35, %r96;
	@%p44 bra 	$L__BB3_52;
$L__BB3_51:
	st.shared.f64 	[%r14+32], %fd23;
	st.shared.u32 	[%r14+40], %r35;
	st.shared.u32 	[%r14+44], %r36;
$L__BB3_52:
	bar.sync 	0;
	setp.gt.u32 	%p46, %r16, 3;
	@%p46 bra 	$L__BB3_9;
$L__BB3_53:
	setp.ne.s32 	%p47, %r1, 0;
	@%p47 bra 	$L__BB3_55;
	ld.param.u64 	%rd8, [_Z18reduce_top3_stage2PK6PairFIiPi_param_2];
	cvta.to.global.u64 	%rd6, %rd8;
	ld.shared.u32 	%r101, [sdata+40];
	st.global.u32 	[%rd6], %r101;
	ld.shared.u32 	%r102, [sdata+24];
	st.global.u32 	[%rd6+4], %r102;
	ld.shared.u32 	%r103, [sdata+8];
	st.global.u32 	[%rd6+8], %r103;
$L__BB3_55:
	ret;

}
	// .globl	_Z21gather_leaders_kernelPKdiPKiPdS3_S3_
.visible .entry _Z21gather_leaders_kernelPKdiPKiPdS3_S3_(
	.param .u64 .ptr .align 1 _Z21gather_leaders_kernelPKdiPKiPdS3_S3__param_0,
	.param .u32 _Z21gather_leaders_kernelPKdiPKiPdS3_S3__param_1,
	.param .u64 .ptr .align 1 _Z21gather_leaders_kernelPKdiPKiPdS3_S3__param_2,
	.param .u64 .ptr .align 1 _Z21gather_leaders_kernelPKdiPKiPdS3_S3__param_3,
	.param .u64 .ptr .align 1 _Z21gather_leaders_kernelPKdiPKiPdS3_S3__param_4,
	.param .u64 .ptr .align 1 _Z21gather_leaders_kernelPKdiPKiPdS3_S3__param_5
)
{
	.reg .pred 	%p<2>;
	.reg .b32 	%r<9>;
	.reg .b64 	%rd<28>;
	.reg .b64 	%fd<4>;

	ld.param.u64 	%rd1, [_Z21gather_leaders_kernelPKdiPKiPdS3_S3__param_0];
	ld.param.u32 	%r2, [_Z21gather_leaders_kernelPKdiPKiPdS3_S3__param_1];
	ld.param.u64 	%rd2, [_Z21gather_leaders_kernelPKdiPKiPdS3_S3__param_2];
	ld.param.u64 	%rd3, [_Z21gather_leaders_kernelPKdiPKiPdS3_S3__param_3];
	ld.param.u64 	%rd4, [_Z21gather_leaders_kernelPKdiPKiPdS3_S3__param_4];
	ld.param.u64 	%rd5, [_Z21gather_leaders_kernelPKdiPKiPdS3_S3__param_5];
	mov.u32 	%r3, %ctaid.x;
	mov.u32 	%r4, %ntid.x;
	mov.u32 	%r5, %tid.x;
	mad.lo.s32 	%r1, %r3, %r4, %r5;
	setp.ge.s32 	%p1, %r1, %r2;
	@%p1 bra 	$L__BB4_2;
	cvta.to.global.u64 	%rd6, %rd2;
	cvta.to.global.u64 	%rd7, %rd1;
	cvta.to.global.u64 	%rd8, %rd3;
	cvta.to.global.u64 	%rd9, %rd4;
	cvta.to.global.u64 	%rd10, %rd5;
	ld.global.u32 	%r6, [%rd6];
	ld.global.u32 	%r7, [%rd6+4];
	ld.global.u32 	%r8, [%rd6+8];
	mul.wide.s32 	%rd11, %r6, %r2;
	cvt.s64.s32 	%rd12, %r1;
	add.s64 	%rd13, %rd11, %rd12;
	shl.b64 	%rd14, %rd13, 3;
	add.s64 	%rd15, %rd7, %rd14;
	ld.global.f64 	%fd1, [%rd15];
	mul.wide.s32 	%rd16, %r1, 8;
	add.s64 	%rd17, %rd8, %rd16;
	st.global.f64 	[%rd17], %fd1;
	mul.wide.s32 	%rd18, %r7, %r2;
	add.s64 	%rd19, %rd18, %rd12;
	shl.b64 	%rd20, %rd19, 3;
	add.s64 	%rd21, %rd7, %rd20;
	ld.global.f64 	%fd2, [%rd21];
	add.s64 	%rd22, %rd9, %rd16;
	st.global.f64 	[%rd22], %fd2;
	mul.wide.s32 	%rd23, %r8, %r2;
	add.s64 	%rd24, %rd23, %rd12;
	shl.b64 	%rd25, %rd24, 3;
	add.s64 	%rd26, %rd7, %rd25;
	ld.global.f64 	%fd3, [%rd26];
	add.s64 	%rd27, %rd10, %rd16;
	st.global.f64 	[%rd27], %fd3;
$L__BB4_2:
	ret;

}
	// .globl	_Z17gwo_update_kernelPdiiPKdS1_S1_dim
.visible .entry _Z17gwo_update_kernelPdiiPKdS1_S1_dim(
	.param .u64 .ptr .align 1 _Z17gwo_update_kernelPdiiPKdS1_S1_dim_param_0,
	.param .u32 _Z17gwo_update_kernelPdiiPKdS1_S1_dim_param_1,
	.param .u32 _Z17gwo_update_kernelPdiiPKdS1_S1_dim_param_2,
	.param .u64 .ptr .align 1 _Z17gwo_update_kernelPdiiPKdS1_S1_dim_param_3,
	.param .u64 .ptr .align 1 _Z17gwo_update_kernelPdiiPKdS1_S1_dim_param_4,
	.param .u64 .ptr .align 1 _Z17gwo_update_kernelPdiiPKdS1_S1_dim_param_5,
	.param .f64 _Z17gwo_update_kernelPdiiPKdS1_S1_dim_param_6,
	.param .u32 _Z17gwo_update_kernelPdiiPKdS1_S1_dim_param_7,
	.param .u64 _Z17gwo_update_kernelPdiiPKdS1_S1_dim_param_8
)
{
	.reg .pred 	%p<4>;
	.reg .b32 	%r<11>;
	.reg .b64 	%rd<94>;
	.reg .b64 	%fd<49>;

	ld.param.u32 	%r5, [_Z17gwo_update_kernelPdiiPKdS1_S1_dim_param_1];
	ld.param.u32 	%r6, [_Z17gwo_update_kernelPdiiPKdS1_S1_dim_param_2];
	ld.param.u64 	%rd3, [_Z17gwo_update_kernelPdiiPKdS1_S1_dim_param_4];
	ld.param.u64 	%rd4, [_Z17gwo_update_kernelPdiiPKdS1_S1_dim_param_5];
	ld.param.u32 	%r4, [_Z17gwo_update_kernelPdiiPKdS1_S1_dim_param_7];
	ld.param.u64 	%rd5, [_Z17gwo_update_kernelPdiiPKdS1_S1_dim_param_8];
	mov.u32 	%r1, %ctaid.x;
	mov.u32 	%r7, %ctaid.y;
	mov.u32 	%r8, %ntid.x;
	mov.u32 	%r9, %tid.x;
	mad.lo.s32 	%r10, %r7, %r8, %r9;
	setp.ge.s32 	%p1, %r1, %r5;
	setp.ge.s32 	%p2, %r10, %r6;
	or.pred  	%p3, %p1, %p2;
	@%p3 bra 	$L__BB5_2;
	ld.param.f64 	%fd48, [_Z17gwo_update_kernelPdiiPKdS1_S1_dim_param_6];
	ld.param.u64 	%rd93, [_Z17gwo_update_kernelPdiiPKdS1_S1_dim_param_3];
	ld.param.u64 	%rd92, [_Z17gwo_update_kernelPdiiPKdS1_S1_dim_param_0];
	cvta.to.global.u64 	%rd6, %rd92;
	cvta.to.global.u64 	%rd7, %rd93;
	cvta.to.global.u64 	%rd8, %rd3;
	cvta.to.global.u64 	%rd9, %rd4;
	cvt.u64.u32 	%rd10, %r1;
	mul.wide.u32 	%rd11, %r6, %r1;
	cvt.u64.u32 	%rd12, %r10;
	add.s64 	%rd13, %rd11, %rd12;
	shl.b64 	%rd14, %rd13, 3;
	add.s64 	%rd15, %rd6, %rd14;
	ld.global.f64 	%fd2, [%rd15];
	cvt.s64.s32 	%rd16, %r4;
	mul.lo.s64 	%rd17, %rd16, -7046029254386353131;
	mul.lo.s64 	%rd18, %rd10, -4658895280553007687;
	mul.lo.s64 	%rd19, %rd12, -7723592293110705685;
	xor.b64  	%rd20, %rd19, %rd18;
	xor.b64  	%rd21, %rd20, %rd5;
	xor.b64  	%rd22, %rd21, %rd17;
	add.s64 	%rd23, %rd22, -7046029254386353131;
	shr.u64 	%rd24, %rd23, 30;
	xor.b64  	%rd25, %rd24, %rd23;
	mul.lo.s64 	%rd26, %rd25, -4658895280553007687;
	shr.u64 	%rd27, %rd26, 27;
	xor.b64  	%rd28, %rd27, %rd26;
	mul.lo.s64 	%rd29, %rd28, -7723592293110705685;
	shr.u64 	%rd30, %rd29, 42;
	shr.u64 	%rd31, %rd29, 11;
	xor.b64  	%rd32, %rd30, %rd31;
	cvt.rn.f64.u64 	%fd3, %rd32;
	mul.f64 	%fd4, %fd3, 0d3CA0000000000000;
	xor.b64  	%rd33, %rd22, 81985529216486895;
	add.s64 	%rd34, %rd33, -7046029254386353131;
	shr.u64 	%rd35, %rd34, 30;
	xor.b64  	%rd36, %rd35, %rd34;
	mul.lo.s64 	%rd37, %rd36, -4658895280553007687;
	shr.u64 	%rd38, %rd37, 27;
	xor.b64  	%rd39, %rd38, %rd37;
	mul.lo.s64 	%rd40, %rd39, -7723592293110705685;
	shr.u64 	%rd41, %rd40, 42;
	shr.u64 	%rd42, %rd40, 11;
	xor.b64  	%rd43, %rd41, %rd42;
	cvt.rn.f64.u64 	%fd5, %rd43;
	mul.f64 	%fd6, %fd5, 0d3CA0000000000000;
	add.f64 	%fd7, %fd48, %fd48;
	mul.f64 	%fd8, %fd7, %fd4;
	sub.f64 	%fd9, %fd8, %fd48;
	fma.rn.f64 	%fd10, %fd5, 0d3CA0000000000000, %fd6;
	mul.wide.u32 	%rd44, %r10, 8;
	add.s64 	%rd45, %rd7, %rd44;
	ld.global.f64 	%fd11, [%rd45];
	mul.f64 	%fd12, %fd10, %fd11;
	sub.f64 	%fd13, %fd12, %fd2;
	abs.f64 	%fd14, %fd13;
	mul.f64 	%fd15, %fd9, %fd14;
	sub.f64 	%fd16, %fd11, %fd15;
	xor.b64  	%rd46, %rd22, 163971058432973790;
	add.s64 	%rd47, %rd46, -7046029254386353131;
	shr.u64 	%rd48, %rd47, 30;
	xor.b64  	%rd49, %rd48, %rd47;
	mul.lo.s64 	%rd50, %rd49, -4658895280553007687;
	shr.u64 	%rd51, %rd50, 27;
	xor.b64  	%rd52, %rd51, %rd50;
	mul.lo.s64 	%rd53, %rd52, -7723592293110705685;
	shr.u64 	%rd54, %rd53, 42;
	shr.u64 	%rd55, %rd53, 11;
	xor.b64  	%rd56, %rd54, %rd55;
	cvt.rn.f64.u64 	%fd17, %rd56;
	mul.f64 	%fd18, %fd17, 0d3CA0000000000000;
	xor.b64  	%rd57, %rd22, 245956587649460685;
	add.s64 	%rd58, %rd57, -7046029254386353131;
	shr.u64 	%rd59, %rd58, 30;
	xor.b64  	%rd60, %rd59, %rd58;
	mul.lo.s64 	%rd61, %rd60, -4658895280553007687;
	shr.u64 	%rd62, %rd61, 27;
	xor.b64  	%rd63, %rd62, %rd61;
	mul.lo.s64 	%rd64, %rd63, -7723592293110705685;
	shr.u64 	%rd65, %rd64, 42;
	shr.u64 	%rd66, %rd64, 11;
	xor.b64  	%rd67, %rd65, %rd66;
	cvt.rn.f64.u64 	%fd19, %rd67;
	mul.f64 	%fd20, %fd19, 0d3CA0000000000000;
	mul.f64 	%fd21, %fd7, %fd18;
	sub.f64 	%fd22, %fd21, %fd48;
	fma.rn.f64 	%fd23, %fd19, 0d3CA0000000000000, %fd20;
	add.s64 	%rd68, %rd8, %rd44;
	ld.global.f64 	%fd24, [%rd68];
	mul.f64 	%fd25, %fd23, %fd24;
	sub.f64 	%fd26, %fd25, %fd2;
	abs.f64 	%fd27, %fd26;
	mul.f64 	%fd28, %fd22, %fd27;
	sub.f64 	%fd29, %fd24, %fd28;
	xor.b64  	%rd69, %rd22, 327942116865947580;
	add.s64 	%rd70, %rd69, -7046029254386353131;
	shr.u64 	%rd71, %rd70, 30;
	xor.b64  	%rd72, %rd71, %rd70;
	mul.lo.s64 	%rd73, %rd72, -4658895280553007687;
	shr.u64 	%rd74, %rd73, 27;
	xor.b64  	%rd75, %rd74, %rd73;
	mul.lo.s64 	%rd76, %rd75, -7723592293110705685;
	shr.u64 	%rd77, %rd76, 42;
	shr.u64 	%rd78, %rd76, 11;
	xor.b64  	%rd79, %rd77, %rd78;
	cvt.rn.f64.u64 	%fd30, %rd79;
	mul.f64 	%fd31, %fd30, 0d3CA0000000000000;
	xor.b64  	%rd80, %rd22, 409927646082434475;
	add.s64 	%rd81, %rd80, -7046029254386353131;
	shr.u64 	%rd82, %rd81, 30;
	xor.b64  	%rd83, %rd82, %rd81;
	mul.lo.s64 	%rd84, %rd83, -4658895280553007687;
	shr.u64 	%rd85, %rd84, 27;
	xor.b64  	%rd86, %rd85, %rd84;
	mul.lo.s64 	%rd87, %rd86, -7723592293110705685;
	shr.u64 	%rd88, %rd87, 42;
	shr.u64 	%rd89, %rd87, 11;
	xor.b64  	%rd90, %rd88, %rd89;
	cvt.rn.f64.u64 	%fd32, %rd90;
	mul.f64 	%fd33, %fd32, 0d3CA0000000000000;
	mul.f64 	%fd34, %fd7, %fd31;
	sub.f64 	%fd35, %fd34, %fd48;
	fma.rn.f64 	%fd36, %fd32, 0d3CA0000000000000, %fd33;
	add.s64 	%rd91, %rd9, %rd44;
	ld.global.f64 	%fd37, [%rd91];
	mul.f64 	%fd38, %fd36, %fd37;
	sub.f64 	%fd39, %fd38, %fd2;
	abs.f64 	%fd40, %fd39;
	mul.f64 	%fd41, %fd35, %fd40;
	sub.f64 	%fd42, %fd37, %fd41;
	add.f64 	%fd43, %fd16, %fd29;
	add.f64 	%fd44, %fd43, %fd42;
	div.rn.f64 	%fd45, %fd44, 0d4008000000000000;
	max.f64 	%fd46, %fd45, 0d0000000000000000;
	min.f64 	%fd47, %fd46, 0d3FF0000000000000;
	st.global.f64 	[%rd15], %fd47;
$L__BB5_2:
	ret;

}


// ===== COMPILED SASS (sm_100) =====

	.target	sm_100

	.elftype	@"ET_EXEC"


//--------------------- .note.nv.tkinfo           --------------------------
	.section	.note.nv.tkinfo,"",@"SHT_NOTE"
	.sectionflags	@"SHF_NOTE_NV_TKINFO"
	.tkinfo
        /*0018*/ 	.word	0x00000002
        /*0030*/ 	.string	""
        /*0030*/ 	.string	"ptxas"
        /*0030*/ 	.string	"Cuda compilation tools, release 13.0, V13.0.88"
        /*0030*/ 	.string	"Build cuda_13.0.r13.0/compiler.36424714_0"
        /*0030*/ 	.string	"-arch sm_100 -m 64 "



//--------------------- .note.nv.cuinfo           --------------------------
	.section	.note.nv.cuinfo,"",@"SHT_NOTE"
	.sectionflags	@"SHF_NOTE_NV_CUINFO"
        /*0018*/ 	.short	0x0002
        /*001a*/ 	.short	0x0064
        /*001c*/ 	.short	0x0082
	.zero		2


//--------------------- .nv.info                  --------------------------
	.section	.nv.info,"",@"SHT_CUDA_INFO"
	.align	4


	//----- nvinfo : EIATTR_REGCOUNT
	.align		4
        /*0000*/ 	.byte	0x04, 0x2f
        /*0002*/ 	.short	(.L_1 - .L_0)
	.align		4
.L_0:
        /*0004*/ 	.word	index@(_Z15init_pos_kernelPdiim)
        /*0008*/ 	.word	0x0000000c


	//----- nvinfo : EIATTR_FRAME_SIZE
	.align		4
.L_1:
        /*000c*/ 	.byte	0x04, 0x11
        /*000e*/ 	.short	(.L_3 - .L_2)
	.align		4
.L_2:
        /*0010*/ 	.word	index@(_Z15init_pos_kernelPdiim)
        /*0014*/ 	.word	0x00000000


	//----- nvinfo : EIATTR_REGCOUNT
	.align		4
.L_3:
        /*0018*/ 	.byte	0x04, 0x2f
        /*001a*/ 	.short	(.L_5 - .L_4)
	.align		4
.L_4:
        /*001c*/ 	.word	index@(_Z21kmeans_sse_pop_kernelPKfiiPKdiiPd)
        /*0020*/ 	.word	0x00000020


	//----- nvinfo : EIATTR_FRAME_SIZE
	.align		4
.L_5:
        /*0024*/ 	.byte	0x04, 0x11
        /*0026*/ 	.short	(.L_7 - .L_6)
	.align		4
.L_6:
        /*0028*/ 	.word	index@(_Z21kmeans_sse_pop_kernelPKfiiPKdiiPd)
        /*002c*/ 	.word	0x00000000


	//----- nvinfo : EIATTR_REGCOUNT
	.align		4
.L_7:
        /*0030*/ 	.byte	0x04, 0x2f
        /*0032*/ 	.short	(.L_9 - .L_8)
	.align		4
.L_8:
        /*0034*/ 	.word	index@(_Z18reduce_top3_stage1PKdiP6PairFI)
        /*0038*/ 	.word	0x0000001f


	//----- nvinfo : EIATTR_FRAME_SIZE
	.align		4
.L_9:
        /*003c*/ 	.byte	0x04, 0x11
        /*003e*/ 	.short	(.L_11 - .L_10)
	.align		4
.L_10:
        /*0040*/ 	.word	index@(_Z18reduce_top3_stage1PKdiP6PairFI)
        /*0044*/ 	.word	0x00000000


	//----- nvinfo : EIATTR_REGCOUNT
	.align		4
.L_11:
        /*0048*/ 	.byte	0x04, 0x2f
        /*004a*/ 	.short	(.L_13 - .L_12)
	.align		4
.L_12:
        /*004c*/ 	.word	index@(_Z18reduce_top3_stage2PK6PairFIiPi)
        /*0050*/ 	.word	0x00000029


	//----- nvinfo : EIATTR_FRAME_SIZE
	.align		4
.L_13:
        /*0054*/ 	.byte	0x04, 0x11
        /*0056*/ 	.short	(.L_15 - .L_14)
	.align		4
.L_14:
        /*0058*/ 	.word	index@(_Z18reduce_top3_stage2PK6PairFIiPi)
        /*005c*/ 	.word	0x00000000


	//----- nvinfo : EIATTR_REGCOUNT
	.align		4
.L_15:
        /*0060*/ 	.byte	0x04, 0x2f
        /*0062*/ 	.short	(.L_17 - .L_16)
	.align		4
.L_16:
        /*0064*/ 	.word	index@(_Z21gather_leaders_kernelPKdiPKiPdS3_S3_)
        /*0068*/ 	.word	0x00000016


	//----- nvinfo : EIATTR_FRAME_SIZE
	.align		4
.L_17:
        /*006c*/ 	.byte	0x04, 0x11
        /*006e*/ 	.short	(.L_19 - .L_18)
	.align		4
.L_18:
        /*0070*/ 	.word	index@(_Z21gather_leaders_kernelPKdiPKiPdS3_S3_)
        /*0074*/ 	.word	0x00000000


	//----- nvinfo : EIATTR_REGCOUNT
	.align		4
.L_19:
        /*0078*/ 	.byte	0x04, 0x2f
        /*007a*/ 	.short	(.L_21 - .L_20)
	.align		4
.L_20:
        /*007c*/ 	.word	index@(_Z17gwo_update_kernelPdiiPKdS1_S1_dim)
        /*0080*/ 	.word	0x00000020


	//----- nvinfo : EIATTR_FRAME_SIZE
	.align		4
.L_21:
        /*0084*/ 	.byte	0x04, 0x11
        /*0086*/ 	.short	(.L_23 - .L_22)
	.align		4
.L_22:
        /*0088*/ 	.word	index@($__internal_0_$__cuda_sm20_div_rn_f64_full)
        /*008c*/ 	.word	0x00000000


	//----- nvinfo : EIATTR_FRAME_SIZE
	.align		4
.L_23:
        /*0090*/ 	.byte	0x04, 0x11
        /*0092*/ 	.short	(.L_25 - .L_24)
	.align		4
.L_24:
        /*0094*/ 	.word	index@(_Z17gwo_update_kernelPdiiPKdS1_S1_dim)
        /*0098*/ 	.word	0x00000000


	//----- nvinfo : EIATTR_MIN_STACK_SIZE
	.align		4
.L_25:
        /*009c*/ 	.byte	0x04, 0x12
        /*009e*/ 	.short	(.L_27 - .L_26)
	.align		4
.L_26:
        /*00a0*/ 	.word	index@(_Z17gwo_update_kernelPdiiPKdS1_S1_dim)
        /*00a4*/ 	.word	0x00000000


	//----- nvinfo : EIATTR_MIN_STACK_SIZE
	.align		4
.L_27:
        /*00a8*/ 	.byte	0x04, 0x12
        /*00aa*/ 	.short	(.L_29 - .L_28)
	.align		4
.L_28:
        /*00ac*/ 	.word	index@(_Z21gather_leaders_kernelPKdiPKiPdS3_S3_)
        /*00b0*/ 	.word	0x00000000


	//----- nvinfo : EIATTR_MIN_STACK_SIZE
	.align		4
.L_29:
        /*00b4*/ 	.byte	0x04, 0x12
        /*00b6*/ 	.short	(.L_31 - .L_30)
	.align		4
.L_30:
        /*00b8*/ 	.word	index@(_Z18reduce_top3_stage2PK6PairFIiPi)
        /*00bc*/ 	.word	0x00000000


	//----- nvinfo : EIATTR_MIN_STACK_SIZE
	.align		4
.L_31:
        /*00c0*/ 	.byte	0x04, 0x12
        /*00c2*/ 	.short	(.L_33 - .L_32)
	.align		4
.L_32:
        /*00c4*/ 	.word	index@(_Z18reduce_top3_stage1PKdiP6PairFI)
        /*00c8*/ 	.word	0x00000000


	//----- nvinfo : EIATTR_MIN_STACK_SIZE
	.align		4
.L_33:
        /*00cc*/ 	.byte	0x04, 0x12
        /*00ce*/ 	.short	(.L_35 - .L_34)
	.align		4
.L_34:
        /*00d0*/ 	.word	index@(_Z21kmeans_sse_pop_kernelPKfiiPKdiiPd)
        /*00d4*/ 	.word	0x00000000


	//----- nvinfo : EIATTR_MIN_STACK_SIZE
	.align		4
.L_35:
        /*00d8*/ 	.byte	0x04, 0x12
        /*00da*/ 	.short	(.L_37 - .L_36)
	.align		4
.L_36:
        /*00dc*/ 	.word	index@(_Z15init_pos_kernelPdiim)
        /*00e0*/ 	.word	0x00000000
.L_37:


//--------------------- .nv.compat                --------------------------
	.section	.nv.compat,"",@"SHT_CUDA_COMPAT_INFO"
	.align	4
        /*0000*/ 	.byte	0x02, 0x09, 0x00, 0x00, 0x02, 0x02, 0x01, 0x00, 0x02, 0x05, 0x05, 0x00, 0x03, 0x07, 0x01, 0x01
        /*0010*/ 	.byte	0x02, 0x03, 0x00, 0x00, 0x02, 0x06, 0x01, 0x00, 0x04, 0x0b, 0x08, 0x00, 0x01, 0x00, 0x00, 0x00
        /*0020*/ 	.byte	0x00, 0x00, 0x00, 0x00


//--------------------- .nv.info._Z17gwo_update_kernelPdiiPKdS1_S1_dim --------------------------
	.section	.nv.info._Z17gwo_update_kernelPdiiPKdS1_S1_dim,"",@"SHT_CUDA_INFO"
	.sectionflags	@""
	.align	4


	//----- nvinfo : EIATTR_CUDA_API_VERSION
	.align		4
        /*0000*/ 	.byte	0x04, 0x37
        /*0002*/ 	.short	(.L_39 - .L_38)
.L_38:
        /*0004*/ 	.word	0x00000082


	//----- nvinfo : EIATTR_KPARAM_INFO
	.align		4
.L_39:
        /*0008*/ 	.byte	0x04, 0x17
        /*000a*/ 	.short	(.L_41 - .L_40)
.L_40:
        /*000c*/ 	.word	0x00000000
        /*0010*/ 	.short	0x0008
        /*0012*/ 	.short	0x0038
        /*0014*/ 	.byte	0x00, 0xf0, 0x21, 0x00


	//----- nvinfo : EIATTR_KPARAM_INFO
	.align		4
.L_41:
        /*0018*/ 	.byte	0x04, 0x17
        /*001a*/ 	.short	(.L_43 - .L_42)
.L_42:
        /*001c*/ 	.word	0x00000000
        /*0020*/ 	.short	0x0007
        /*0022*/ 	.short	0x0030
        /*0024*/ 	.byte	0x00, 0xf0, 0x11, 0x00


	//----- nvinfo : EIATTR_KPARAM_INFO
	.align		4
.L_43:
        /*0028*/ 	.byte	0x04, 0x17
        /*002a*/ 	.short	(.L_45 - .L_44)
.L_44:
        /*002c*/ 	.word	0x00000000
        /*0030*/ 	.short	0x0006
        /*0032*/ 	.short	0x0028
        /*0034*/ 	.byte	0x00, 0xf0, 0x21, 0x00


	//----- nvinfo : EIATTR_KPARAM_INFO
	.align		4
.L_45:
        /*0038*/ 	.byte	0x04, 0x17
        /*003a*/ 	.short	(.L_47 - .L_46)
.L_46:
        /*003c*/ 	.word	0x00000000
        /*0040*/ 	.short	0x0005
        /*0042*/ 	.short	0x0020
        /*0044*/ 	.byte	0x00, 0xf5, 0x21, 0x00


	//----- nvinfo : EIATTR_KPARAM_INFO
	.align		4
.L_47:
        /*0048*/ 	.byte	0x04, 0x17
        /*004a*/ 	.short	(.L_49 - .L_48)
.L_48:
        /*004c*/ 	.word	0x00000000
        /*0050*/ 	.short	0x0004
        /*0052*/ 	.short	0x0018
        /*0054*/ 	.byte	0x00, 0xf5, 0x21, 0x00


	//----- nvinfo : EIATTR_KPARAM_INFO
	.align		4
.L_49:
        /*0058*/ 	.byte	0x04, 0x17
        /*005a*/ 	.short	(.L_51 - .L_50)
.L_50:
        /*005c*/ 	.word	0x00000000
        /*0060*/ 	.short	0x0003
        /*0062*/ 	.short	0x0010
        /*0064*/ 	.byte	0x00, 0xf5, 0x21, 0x00


	//----- nvinfo : EIATTR_KPARAM_INFO
	.align		4
.L_51:
        /*0068*/ 	.byte	0x04, 0x17
        /*006a*/ 	.short	(.L_53 - .L_52)
.L_52:
        /*006c*/ 	.word	0x00000000
        /*0070*/ 	.short	0x0002
        /*0072*/ 	.short	0x000c
        /*0074*/ 	.byte	0x00, 0xf0, 0x11, 0x00


	//----- nvinfo : EIATTR_KPARAM_INFO
	.align		4
.L_53:
        /*0078*/ 	.byte	0x04, 0x17
        /*007a*/ 	.short	(.L_55 - .L_54)
.L_54:
        /*007c*/ 	.word	0x00000000
        /*0080*/ 	.short	0x0001
        /*0082*/ 	.short	0x0008
        /*0084*/ 	.byte	0x00, 0xf0, 0x11, 0x00


	//----- nvinfo : EIATTR_KPARAM_INFO
	.align		4
.L_55:
        /*0088*/ 	.byte	0x04, 0x17
        /*008a*/ 	.short	(.L_57 - .L_56)
.L_56:
        /*008c*/ 	.word	0x00000000
        /*0090*/ 	.short	0x0000
        /*0092*/ 	.short	0x0000
        /*0094*/ 	.byte	0x00, 0xf5, 0x21, 0x00


	//----- nvinfo : EIATTR_SPARSE_MMA_MASK
	.align		4
.L_57:
        /*0098*/ 	.byte	0x03, 0x50
        /*009a*/ 	.short	0x0000


	//----- nvinfo : EIATTR_MAXREG_COUNT
	.align		4
        /*009c*/ 	.byte	0x03, 0x1b
        /*009e*/ 	.short	0x00ff


	//----- nvinfo : EIATTR_MERCURY_ISA_VERSION
	.align		4
        /*00a0*/ 	.byte	0x03, 0x5f
        /*00a2*/ 	.short	0x0101


	//----- nvinfo : EIATTR_VRC_CTA_INIT_COUNT
	.align		4
        /*00a4*/ 	.byte	0x02, 0x4a
	.zero		1
	.zero		1


	//----- nvinfo : EIATTR_EXIT_INSTR_OFFSETS
	.align		4
        /*00a8*/ 	.byte	0x04, 0x1c
        /*00aa*/ 	.short	(.L_59 - .L_58)


	//   ....[0]....
.L_58:
        /*00ac*/ 	.word	0x00000090


	//   ....[1]....
        /*00b0*/ 	.word	0x00000fa0


	//----- nvinfo : EIATTR_CRS_STACK_SIZE
	.align		4
.L_59:
        /*00b4*/ 	.byte	0x04, 0x1e
        /*00b6*/ 	.short	(.L_61 - .L_60)
.L_60:
        /*00b8*/ 	.word	0x00000000


	//----- nvinfo : EIATTR_CBANK_PARAM_SIZE
	.align		4
.L_61:
        /*00bc*/ 	.byte	0x03, 0x19
        /*00be*/ 	.short	0x0040


	//----- nvinfo : EIATTR_PARAM_CBANK
	.align		4
        /*00c0*/ 	.byte	0x04, 0x0a
        /*00c2*/ 	.short	(.L_63 - .L_62)
	.align		4
.L_62:
        /*00c4*/ 	.word	index@(.nv.constant0._Z17gwo_update_kernelPdiiPKdS1_S1_dim)
        /*00c8*/ 	.short	0x0380
        /*00ca*/ 	.short	0x0040


	//----- nvinfo : EIATTR_SW_WAR
	.align		4
.L_63:
        /*00cc*/ 	.byte	0x04, 0x36
        /*00ce*/ 	.short	(.L_65 - .L_64)
.L_64:
        /*00d0*/ 	.word	0x00000008
.L_65:


//--------------------- .nv.info._Z21gather_leaders_kernelPKdiPKiPdS3_S3_ --------------------------
	.section	.nv.info._Z21gather_leaders_kernelPKdiPKiPdS3_S3_,"",@"SHT_CUDA_INFO"
	.sectionflags	@""
	.align	4


	//----- nvinfo : EIATTR_CUDA_API_VERSION
	.align		4
        /*0000*/ 	.byte	0x04, 0x37
        /*0002*/ 	.short	(.L_67 - .L_66)
.L_66:
        /*0004*/ 	.word	0x00000082


	//----- nvinfo : EIATTR_KPARAM_INFO
	.align		4
.L_67:
        /*0008*/ 	.byte	0x04, 0x17
        /*000a*/ 	.short	(.L_69 - .L_68)
.L_68:
        /*000c*/ 	.word	0x00000000
        /*0010*/ 	.short	0x0005
        /*0012*/ 	.short	0x0028
        /*0014*/ 	.byte	0x00, 0xf5, 0x21, 0x00


	//----- nvinfo : EIATTR_KPARAM_INFO
	.align		4
.L_69:
        /*0018*/ 	.byte	0x04, 0x17
        /*001a*/ 	.short	(.L_71 - .L_70)
.L_70:
        /*001c*/ 	.word	0x00000000
        /*0020*/ 	.short	0x0004
        /*0022*/ 	.short	0x0020
        /*0024*/ 	.byte	0x00, 0xf5, 0x21, 0x00


	//----- nvinfo : EIATTR_KPARAM_INFO
	.align		4
.L_71:
        /*0028*/ 	.byte	0x04, 0x17
        /*002a*/ 	.short	(.L_73 - .L_72)
.L_72:
        /*002c*/ 	.word	0x00000000
        /*0030*/ 	.short	0x0003
        /*0032*/ 	.short	0x0018
        /*0034*/ 	.byte	0x00, 0xf5, 0x21, 0x00


	//----- nvinfo : EIATTR_KPARAM_INFO
	.align		4
.L_73:
        /*0038*/ 	.byte	0x04, 0x17
        /*003a*/ 	.short	(.L_75 - .L_74)
.L_74:
        /*003c*/ 	.word	0x00000000
        /*0040*/ 	.short	0x0002
        /*0042*/ 	.short	0x0010
        /*0044*/ 	.byte	0x00, 0xf5, 0x21, 0x00


	//----- nvinfo : EIATTR_KPARAM_INFO
	.align		4
.L_75:
        /*0048*/ 	.byte	0x04, 0x17
        /*004a*/ 	.short	(.L_77 - .L_76)
.L_76:
        /*004c*/ 	.word	0x00000000
        /*0050*/ 	.short	0x0001
        /*0052*/ 	.short	0x0008
        /*0054*/ 	.byte	0x00, 0xf0, 0x11, 0x00


	//----- nvinfo : EIATTR_KPARAM_INFO
	.align		4
.L_77:
        /*0058*/ 	.byte	0x04, 0x17
        /*005a*/ 	.short	(.L_79 - .L_78)
.L_78:
        /*005c*/ 	.word	0x00000000
        /*0060*/ 	.short	0x0000
        /*0062*/ 	.short	0x0000
        /*0064*/ 	.byte	0x00, 0xf5, 0x21, 0x00


	//----- nvinfo : EIATTR_SPARSE_MMA_MASK
	.align		4
.L_79:
        /*0068*/ 	.byte	0x03, 0x50
        /*006a*/ 	.short	0x0000


	//----- nvinfo : EIATTR_MAXREG_COUNT
	.align		4
        /*006c*/ 	.byte	0x03, 0x1b
        /*006e*/ 	.short	0x00ff


	//----- nvinfo : EIATTR_MERCURY_ISA_VERSION
	.align		4
        /*0070*/ 	.byte	0x03, 0x5f
        /*0072*/ 	.short	0x0101


	//----- nvinfo : EIATTR_VRC_CTA_INIT_COUNT
	.align		4
        /*0074*/ 	.byte	0x02, 0x4a
	.zero		1
	.zero		1


	//----- nvinfo : EIATTR_EXIT_INSTR_OFFSETS
	.align		4
        /*0078*/ 	.byte	0x04, 0x1c
        /*007a*/ 	.short	(.L_81 - .L_80)


	//   ....[0]....
.L_80:
        /*007c*/ 	.word	0x00000070


	//   ....[1]....
        /*0080*/ 	.word	0x00000240


	//----- nvinfo : EIATTR_CBANK_PARAM_SIZE
	.align		4
.L_81:
        /*0084*/ 	.byte	0x03, 0x19
        /*0086*/ 	.short	0x0030


	//----- nvinfo : EIATTR_PARAM_CBANK
	.align		4
        /*0088*/ 	.byte	0x04, 0x0a
        /*008a*/ 	.short	(.L_83 - .L_82)
	.align		4
.L_82:
        /*008c*/ 	.word	index@(.nv.constant0._Z21gather_leaders_kernelPKdiPKiPdS3_S3_)
        /*0090*/ 	.short	0x0380
        /*0092*/ 	.short	0x0030


	//----- nvinfo : EIATTR_SW_WAR
	.align		4
.L_83:
        /*0094*/ 	.byte	0x04, 0x36
        /*0096*/ 	.short	(.L_85 - .L_84)
.L_84:
        /*0098*/ 	.word	0x00000008
.L_85:


//--------------------- .nv.info._Z18reduce_top3_stage2PK6PairFIiPi --------------------------
	.section	.nv.info._Z18reduce_top3_stage2PK6PairFIiPi,"",@"SHT_CUDA_INFO"
	.sectionflags	@""
	.align	4


	//----- nvinfo : EIATTR_CUDA_API_VERSION
	.align		4
        /*0000*/ 	.byte	0x04, 0x37
        /*0002*/ 	.short	(.L_87 - .L_86)
.L_86:
        /*0004*/ 	.word	0x00000082


	//----- nvinfo : EIATTR_KPARAM_INFO
	.align		4
.L_87:
        /*0008*/ 	.byte	0x04, 0x17
        /*000a*/ 	.short	(.L_89 - .L_88)
.L_88:
        /*000c*/ 	.word	0x00000000
        /*0010*/ 	.short	0x0002
        /*0012*/ 	.short	0x0010
        /*0014*/ 	.byte	0x00, 0xf5, 0x21, 0x00


	//----- nvinfo : EIATTR_KPARAM_INFO
	.align		4
.L_89:
        /*0018*/ 	.byte	0x04, 0x17
        /*001a*/ 	.short	(.L_91 - .L_90)
.L_90:
        /*001c*/ 	.word	0x00000000
        /*0020*/ 	.short	0x0001
        /*0022*/ 	.short	0x0008
        /*0024*/ 	.byte	0x00, 0xf0, 0x11, 0x00


	//----- nvinfo : EIATTR_KPARAM_INFO
	.align		4
.L_91:
        /*0028*/ 	.byte	0x04, 0x17
        /*002a*/ 	.short	(.L_93 - .L_92)
.L_92:
        /*002c*/ 	.word	0x00000000
        /*0030*/ 	.short	0x0000
        /*0032*/ 	.short	0x0000
        /*0034*/ 	.byte	0x00, 0xf5, 0x21, 0x00


	//----- nvinfo : EIATTR_SPARSE_MMA_MASK
	.align		4
.L_93:
        /*0038*/ 	.byte	0x03, 0x50
        /*003a*/ 	.short	0x0000


	//----- nvinfo : EIATTR_MAXREG_COUNT
	.align		4
        /*003c*/ 	.byte	0x03, 0x1b
        /*003e*/ 	.short	0x00ff


	//----- nvinfo : EIATTR_NUM_BARRIERS
	.align		4
        /*0040*/ 	.byte	0x02, 0x4c
        /*0042*/ 	.byte	0x01
	.zero		1


	//----- nvinfo : EIATTR_MERCURY_ISA_VERSION
	.align		4
        /*0044*/ 	.byte	0x03, 0x5f
        /*0046*/ 	.short	0x0101


	//----- nvinfo : EIATTR_VRC_CTA_INIT_COUNT
	.align		4
        /*0048*/ 	.byte	0x02, 0x4a
	.zero		1
	.zero		1


	//----- nvinfo : EIATTR_EXIT_INSTR_OFFSETS
	.align		4
        /*004c*/ 	.byte	0x04, 0x1c
        /*004e*/ 	.short	(.L_95 - .L_94)


	//   ....[0]....
.L_94:
        /*0050*/ 	.word	0x00001be0


	//   ....[1]....
        /*0054*/ 	.word	0x00001c90


	//----- nvinfo : EIATTR_CRS_STACK_SIZE
	.align		4
.L_95:
        /*0058*/ 	.byte	0x04, 0x1e
        /*005a*/ 	.short	(.L_97 - .L_96)
.L_96:
        /*005c*/ 	.word	0x00000000


	//----- nvinfo : EIATTR_CBANK_PARAM_SIZE
	.align		4
.L_97:
        /*0060*/ 	.byte	0x03, 0x19
        /*0062*/ 	.short	0x0018


	//----- nvinfo : EIATTR_PARAM_CBANK
	.align		4
        /*0064*/ 	.byte	0x04, 0x0a
        /*0066*/ 	.short	(.L_99 - .L_98)
	.align		4
.L_98:
        /*0068*/ 	.word	index@(.nv.constant0._Z18reduce_top3_stage2PK6PairFIiPi)
        /*006c*/ 	.short	0x0380
        /*006e*/ 	.short	0x0018


	//----- nvinfo : EIATTR_SW_WAR
	.align		4
.L_99:
        /*0070*/ 	.byte	0x04, 0x36
        /*0072*/ 	.short	(.L_101 - .L_100)
.L_100:
        /*0074*/ 	.word	0x00000008
.L_101:


//--------------------- .nv.info._Z18reduce_top3_stage1PKdiP6PairFI --------------------------
	.section	.nv.info._Z18reduce_top3_stage1PKdiP6PairFI,"",@"SHT_CUDA_INFO"
	.sectionflags	@""
	.align	4


	//----- nvinfo : EIATTR_CUDA_API_VERSION
	.align		4
        /*0000*/ 	.byte	0x04, 0x37
        /*0002*/ 	.short	(.L_103 - .L_102)
.L_102:
        /*0004*/ 	.word	0x00000082


	//----- nvinfo : EIATTR_KPARAM_INFO
	.align		4
.L_103:
        /*0008*/ 	.byte	0x04, 0x17
        /*000a*/ 	.short	(.L_105 - .L_104)
.L_104:
        /*000c*/ 	.word	0x00000000
        /*0010*/ 	.short	0x0002
        /*0012*/ 	.short	0x0010
        /*0014*/ 	.byte	0x00, 0xf5, 0x21, 0x00


	//----- nvinfo : EIATTR_KPARAM_INFO
	.align		4
.L_105:
        /*0018*/ 	.byte	0x04, 0x17
        /*001a*/ 	.short	(.L_107 - .L_106)
.L_106:
        /*001c*/ 	.word	0x00000000
        /*0020*/ 	.short	0x0001
        /*0022*/ 	.short	0x0008
        /*0024*/ 	.byte	0x00, 0xf0, 0x11, 0x00


	//----- nvinfo : EIATTR_KPARAM_INFO
	.align		4
.L_107:
        /*0028*/ 	.byte	0x04, 0x17
        /*002a*/ 	.short	(.L_109 - .L_108)
.L_108:
        /*002c*/ 	.word	0x00000000
        /*0030*/ 	.short	0x0000
        /*0032*/ 	.short	0x0000
        /*0034*/ 	.byte	0x00, 0xf5, 0x21, 0x00


	//----- nvinfo : EIATTR_SPARSE_MMA_MASK
	.align		4
.L_109:
        /*0038*/ 	.byte	0x03, 0x50
        /*003a*/ 	.short	0x0000


	//----- nvinfo : EIATTR_MAXREG_COUNT
	.align		4
        /*003c*/ 	.byte	0x03, 0x1b
        /*003e*/ 	.short	0x00ff


	//----- nvinfo : EIATTR_NUM_BARRIERS
	.align		4
        /*0040*/ 	.byte	0x02, 0x4c
        /*0042*/ 	.byte	0x01
	.zero		1


	//----- nvinfo : EIATTR_MERCURY_ISA_VERSION
	.align		4
        /*0044*/ 	.byte	0x03, 0x5f
        /*0046*/ 	.short	0x0101


	//----- nvinfo : EIATTR_VRC_CTA_INIT_COUNT
	.align		4
        /*0048*/ 	.byte	0x02, 0x4a
	.zero		1
	.zero		1


	//----- nvinfo : EIATTR_EXIT_INSTR_OFFSETS
	.align		4
        /*004c*/ 	.byte	0x04, 0x1c
        /*004e*/ 	.short	(.L_111 - .L_110)


	//   ....[0]....
.L_110:
        /*0050*/ 	.word	0x00001450


	//   ....[1]....
        /*0054*/ 	.word	0x00001580


	//----- nvinfo : EIATTR_CRS_STACK_SIZE
	.align		4
.L_111:
        /*0058*/ 	.byte	0x04, 0x1e
        /*005a*/ 	.short	(.L_113 - .L_112)
.L_112:
        /*005c*/ 	.word	0x00000000


	//----- nvinfo : EIATTR_CBANK_PARAM_SIZE
	.align		4
.L_113:
        /*0060*/ 	.byte	0x03, 0x19
        /*0062*/ 	.short	0x0018


	//----- nvinfo : EIATTR_PARAM_CBANK
	.align		4
        /*0064*/ 	.byte	0x04, 0x0a
        /*0066*/ 	.short	(.L_115 - .L_114)
	.align		4
.L_114:
        /*0068*/ 	.word	index@(.nv.constant0._Z18reduce_top3_stage1PKdiP6PairFI)
        /*006c*/ 	.short	0x0380
        /*006e*/ 	.short	0x0018


	//----- nvinfo : EIATTR_SW_WAR
	.align		4
.L_115:
        /*0070*/ 	.byte	0x04, 0x36
        /*0072*/ 	.short	(.L_117 - .L_116)
.L_116:
        /*0074*/ 	.word	0x00000008
.L_117:


//--------------------- .nv.info._Z21kmeans_sse_pop_kernelPKfiiPKdiiPd --------------------------
	.section	.nv.info._Z21kmeans_sse_pop_kernelPKfiiPKdiiPd,"",@"SHT_CUDA_INFO"
	.sectionflags	@""
	.align	4


	//----- nvinfo : EIATTR_CUDA_API_VERSION
	.align		4
        /*0000*/ 	.byte	0x04, 0x37
        /*0002*/ 	.short	(.L_119 - .L_118)
.L_118:
        /*0004*/ 	.word	0x00000082


	//----- nvinfo : EIATTR_KPARAM_INFO
	.align		4
.L_119:
        /*0008*/ 	.byte	0x04, 0x17
        /*000a*/ 	.short	(.L_121 - .L_120)
.L_120:
        /*000c*/ 	.word	0x00000000
        /*0010*/ 	.short	0x0006
        /*0012*/ 	.short	0x0020
        /*0014*/ 	.byte	0x00, 0xf5, 0x21, 0x00


	//----- nvinfo : EIATTR_KPARAM_INFO
	.align		4
.L_121:
        /*0018*/ 	.byte	0x04, 0x17
        /*001a*/ 	.short	(.L_123 - .L_122)
.L_122:
        /*001c*/ 	.word	0x00000000
        /*0020*/ 	.short	0x0005
        /*0022*/ 	.short	0x001c
        /*0024*/ 	.byte	0x00, 0xf0, 0x11, 0x00


	//----- nvinfo : EIATTR_KPARAM_INFO
	.align		4
.L_123:
        /*0028*/ 	.byte	0x04, 0x17
        /*002a*/ 	.short	(.L_125 - .L_124)
.L_124:
        /*002c*/ 	.word	0x00000000
        /*0030*/ 	.short	0x0004
        /*0032*/ 	.short	0x0018
        /*0034*/ 	.byte	0x00, 0xf0, 0x11, 0x00


	//----- nvinfo : EIATTR_KPARAM_INFO
	.align		4
.L_125:
        /*0038*/ 	.byte	0x04, 0x17
        /*003a*/ 	.short	(.L_127 - .L_126)
.L_126:
        /*003c*/ 	.word	0x00000000
        /*0040*/ 	.short	0x0003
        /*0042*/ 	.short	0x0010
        /*0044*/ 	.byte	0x00, 0xf5, 0x21, 0x00


	//----- nvinfo : EIATTR_KPARAM_INFO
	.align		4
.L_127:
        /*0048*/ 	.byte	0x04, 0x17
        /*004a*/ 	.short	(.L_129 - .L_128)
.L_128:
        /*004c*/ 	.word	0x00000000
        /*0050*/ 	.short	0x0002
        /*0052*/ 	.short	0x000c
        /*0054*/ 	.byte	0x00, 0xf0, 0x11, 0x00


	//----- nvinfo : EIATTR_KPARAM_INFO
	.align		4
.L_129:
        /*0058*/ 	.byte	0x04, 0x17
        /*005a*/ 	.short	(.L_131 - .L_130)
.L_130:
        /*005c*/ 	.word	0x00000000
        /*0060*/ 	.short	0x0001
        /*0062*/ 	.short	0x0008
        /*0064*/ 	.byte	0x00, 0xf0, 0x11, 0x00


	//----- nvinfo : EIATTR_KPARAM_INFO
	.align		4
.L_131:
        /*0068*/ 	.byte	0x04, 0x17
        /*006a*/ 	.short	(.L_133 - .L_132)
.L_132:
        /*006c*/ 	.word	0x00000000
        /*0070*/ 	.short	0x0000
        /*0072*/ 	.short	0x0000
        /*0074*/ 	.byte	0x00, 0xf5, 0x21, 0x00


	//----- nvinfo : EIATTR_SPARSE_MMA_MASK
	.align		4
.L_133:
        /*0078*/ 	.byte	0x03, 0x50
        /*007a*/ 	.short	0x0000


	//----- nvinfo : EIATTR_MAXREG_COUNT
	.align		4
        /*007c*/ 	.byte	0x03, 0x1b
        /*007e*/ 	.short	0x00ff


	//----- nvinfo : EIATTR_NUM_BARRIERS
	.align		4
        /*0080*/ 	.byte	0x02, 0x4c
        /*0082*/ 	.byte	0x01
	.zero		1


	//----- nvinfo : EIATTR_MERCURY_ISA_VERSION
	.align		4
        /*0084*/ 	.byte	0x03, 0x5f
        /*0086*/ 	.short	0x0101


	//----- nvinfo : EIATTR_VRC_CTA_INIT_COUNT
	.align		4
        /*0088*/ 	.byte	0x02, 0x4a
	.zero		1
	.zero		1


	//----- nvinfo : EIATTR_EXIT_INSTR_OFFSETS
	.align		4
        /*008c*/ 	.byte	0x04, 0x1c
        /*008e*/ 	.short	(.L_135 - .L_134)


	//   ....[0]....
.L_134:
        /*0090*/ 	.word	0x00000040


	//   ....[1]....
        /*0094*/ 	.word	0x000011b0


	//   ....[2]....
        /*0098*/ 	.word	0x00001260


	//----- nvinfo : EIATTR_CRS_STACK_SIZE
	.align		4
.L_135:
        /*009c*/ 	.byte	0x04, 0x1e
        /*009e*/ 	.short	(.L_137 - .L_136)
.L_136:
        /*00a0*/ 	.word	0x00000000


	//----- nvinfo : EIATTR_CBANK_PARAM_SIZE
	.align		4
.L_137:
        /*00a4*/ 	.byte	0x03, 0x19
        /*00a6*/ 	.short	0x0028


	//----- nvinfo : EIATTR_PARAM_CBANK
	.align		4
        /*00a8*/ 	.byte	0x04, 0x0a
        /*00aa*/ 	.short	(.L_139 - .L_138)
	.align		4
.L_138:
        /*00ac*/ 	.word	index@(.nv.constant0._Z21kmeans_sse_pop_kernelPKfiiPKdiiPd)
        /*00b0*/ 	.short	0x0380
        /*00b2*/ 	.short	0x0028


	//----- nvinfo : EIATTR_SW_WAR
	.align		4
.L_139:
        /*00b4*/ 	.byte	0x04, 0x36
        /*00b6*/ 	.short	(.L_141 - .L_140)
.L_140:
        /*00b8*/ 	.word	0x00000008
.L_141:


//--------------------- .nv.info._Z15init_pos_kernelPdiim --------------------------
	.section	.nv.info._Z15init_pos_kernelPdiim,"",@"SHT_CUDA_INFO"
	.sectionflags	@""
	.align	4


	//----- nvinfo : EIATTR_CUDA_API_VERSION
	.align		4
        /*0000*/ 	.byte	0x04, 0x37
        /*0002*/ 	.short	(.L_143 - .L_142)
.L_142:
        /*0004*/ 	.word	0x00000082


	//----- nvinfo : EIATTR_KPARAM_INFO
	.align		4
.L_143:
        /*0008*/ 	.byte	0x04, 0x17
        /*000a*/ 	.short	(.L_145 - .L_144)
.L_144:
        /*000c*/ 	.word	0x00000000
        /*0010*/ 	.short	0x0003
        /*0012*/ 	.short	0x0010
        /*0014*/ 	.byte	0x00, 0xf0, 0x21, 0x00


	//----- nvinfo : EIATTR_KPARAM_INFO
	.align		4
.L_145:
        /*0018*/ 	.byte	0x04, 0x17
        /*001a*/ 	.short	(.L_147 - .L_146)
.L_146:
        /*001c*/ 	.word	0x00000000
        /*0020*/ 	.short	0x0002
        /*0022*/ 	.short	0x000c
        /*0024*/ 	.byte	0x00, 0xf0, 0x11, 0x00


	//----- nvinfo : EIATTR_KPARAM_INFO
	.align		4
.L_147:
        /*0028*/ 	.byte	0x04, 0x17
        /*002a*/ 	.short	(.L_149 - .L_148)
.L_148:
        /*002c*/ 	.word	0x00000000
        /*0030*/ 	.short	0x0001
        /*0032*/ 	.short	0x0008
        /*0034*/ 	.byte	0x00, 0xf0, 0x11, 0x00


	//----- nvinfo : EIATTR_KPARAM_INFO
	.align		4
.L_149:
        /*0038*/ 	.byte	0x04, 0x17
        /*003a*/ 	.short	(.L_151 - .L_150)
.L_150:
        /*003c*/ 	.word	0x00000000
        /*0040*/ 	.short	0x0000
        /*0042*/ 	.short	0x0000
        /*0044*/ 	.byte	0x00, 0xf5, 0x21, 0x00


	//----- nvinfo : EIATTR_SPARSE_MMA_MASK
	.align		4
.L_151:
        /*0048*/ 	.byte	0x03, 0x50
        /*004a*/ 	.short	0x0000


	//----- nvinfo : EIATTR_MAXREG_COUNT
	.align		4
        /*004c*/ 	.byte	0x03, 0x1b
        /*004e*/ 	.short	0x00ff


	//----- nvinfo : EIATTR_MERCURY_ISA_VERSION
	.align		4
        /*0050*/ 	.byte	0x03, 0x5f
        /*0052*/ 	.short	0x0101


	//----- nvinfo : EIATTR_VRC_CTA_INIT_COUNT
	.align		4
        /*0054*/ 	.byte	0x02, 0x4a
	.zero		1
	.zero		1


	//----- nvinfo : EIATTR_EXIT_INSTR_OFFSETS
	.align		4
        /*0058*/ 	.byte	0x04, 0x1c
        /*005a*/ 	.short	(.L_153 - .L_152)


	//   ....[0]....
.L_152:
        /*005c*/ 	.word	0x00000080


	//   ....[1]....
        /*0060*/ 	.word	0x000004d0


	//----- nvinfo : EIATTR_CBANK_PARAM_SIZE
	.align		4
.L_153:
        /*0064*/ 	.byte	0x03, 0x19
        /*0066*/ 	.short	0x0018


	//----- nvinfo : EIATTR_PARAM_CBANK
	.align		4
        /*0068*/ 	.byte	0x04, 0x0a
        /*006a*/ 	.short	(.L_155 - .L_154)
	.align		4
.L_154:
        /*006c*/ 	.word	index@(.nv.constant0._Z15init_pos_kernelPdiim)
        /*0070*/ 	.short	0x0380
        /*0072*/ 	.short	0x0018


	//----- nvinfo : EIATTR_SW_WAR
	.align		4
.L_155:
        /*0074*/ 	.byte	0x04, 0x36
        /*0076*/ 	.short	(.L_157 - .L_156)
.L_156:
        /*0078*/ 	.word	0x00000008
.L_157:


//--------------------- .nv.callgraph             --------------------------
	.section	.nv.callgraph,"",@"SHT_CUDA_CALLGRAPH"
	.align	4
	.sectionentsize	8
	.align		4
        /*0000*/ 	.word	0x00000000
	.align		4
        /*0004*/ 	.word	0xffffffff
	.align		4
        /*0008*/ 	.word	0x00000000
	.align		4
        /*000c*/ 	.word	0xfffffffe
	.align		4
        /*0010*/ 	.word	0x00000000
	.align		4
        /*0014*/ 	.word	0xfffffffd
	.align		4
        /*0018*/ 	.word	0x00000000
	.align		4
        /*001c*/ 	.word	0xfffffffc


//--------------------- .text._Z17gwo_update_kernelPdiiPKdS1_S1_dim --------------------------
	.section	.text._Z17gwo_update_kernelPdiiPKdS1_S1_dim,"ax",@progbits
	.align	128
        .global         _Z17gwo_update_kernelPdiiPKdS1_S1_dim
        .type           _Z17gwo_update_kernelPdiiPKdS1_S1_dim,@function
        .size           _Z17gwo_update_kernelPdiiPKdS1_S1_dim,(.L_x_121 - _Z17gwo_update_kernelPdiiPKdS1_S1_dim)
        .other          _Z17gwo_update_kernelPdiiPKdS1_S1_dim,@"STO_CUDA_ENTRY STV_DEFAULT"
_Z17gwo_update_kernelPdiiPKdS1_S1_dim:
.text._Z17gwo_update_kernelPdiiPKdS1_S1_dim:
[----:B------:R-:W-:Y:S01]  /*0000*/  LDC R1, c[0x0][0x37c] ;  /* 0x0000df00ff017b82 */ /* 0x000fe20000000800 */
[----:B------:R-:W0:Y:S07]  /*0010*/  S2R R11, SR_TID.X ;  /* 0x00000000000b7919 */ /* 0x000e2e0000002100 */
[----:B------:R-:W0:Y:S08]  /*0020*/  S2UR UR5, SR_CTAID.Y ;  /* 0x00000000000579c3 */ /* 0x000e300000002600 */
[----:B------:R-:W0:Y:S08]  /*0030*/  LDC R10, c[0x0][0x360] ;  /* 0x0000d800ff0a7b82 */ /* 0x000e300000000800 */
[----:B------:R-:W1:Y:S08]  /*0040*/  LDC.64 R2, c[0x0][0x388] ;  /* 0x0000e200ff027b82 */ /* 0x000e700000000a00 */
[----:B------:R-:W2:Y:S01]  /*0050*/  S2UR UR4, SR_CTAID.X ;  /* 0x00000000000479c3 */ /* 0x000ea20000002500 */
[----:B0-----:R-:W-:-:S05]  /*0060*/  IMAD R10, R10, UR5, R11 ;  /* 0x000000050a0a7c24 */ /* 0x001fca000f8e020b */
[----:B-1----:R-:W-:-:S04]  /*0070*/  ISETP.GE.AND P0, PT, R10, R3, PT ;  /* 0x000000030a00720c */ /* 0x002fc80003f06270 */
[----:B--2---:R-:W-:-:S13]  /*0080*/  ISETP.LE.OR P0, PT, R2, UR4, P0 ;  /* 0x0000000402007c0c */ /* 0x004fda0008703670 */
[----:B------:R-:W-:Y:S05]  /*0090*/  @P0 EXIT ;  /* 0x000000000000094d */ /* 0x000fea0003800000 */
[----:B------:R-:W0:Y:S01]  /*00a0*/  LDC.64 R14, c[0x0][0x390] ;  /* 0x0000e400ff0e7b82 */ /* 0x000e220000000a00 */
[----:B------:R-:W1:Y:S01]  /*00b0*/  LDCU.64 UR6, c[0x0][0x380] ;  /* 0x00007000ff0677ac */ /* 0x000e620008000a00 */
[----:B------:R-:W-:Y:S01]  /*00c0*/  IMAD.MOV.U32 R11, RZ, RZ, RZ ;  /* 0x000000ffff0b7224 */ /* 0x000fe200078e00ff */
[----:B------:R-:W2:Y:S01]  /*00d0*/  LDCU.64 UR8, c[0x0][0x358] ;  /* 0x00006b00ff0877ac */ /* 0x000ea20008000a00 */
[----:B------:R-:W-:-:S04]  /*00e0*/  IMAD.WIDE.U32 R2, R3, UR4, R10 ;  /* 0x0000000403027c25 */ /* 0x000fc8000f8e000a */
[----:B------:R-:W3:Y:S08]  /*00f0*/  LDC.64 R8, c[0x0][0x398] ;  /* 0x0000e600ff087b82 */ /* 0x000ef00000000a00 */
[----:B------:R-:W4:Y:S01]  /*0100*/  LDC.64 R20, c[0x0][0x3b8] ;  /* 0x0000ee00ff147b82 */ /* 0x000f220000000a00 */
[C---:B-1----:R-:W-:Y:S01]  /*0110*/  LEA R4, P0, R2.reuse, UR6, 0x3 ;  /* 0x0000000602047c11 */ /* 0x042fe2000f8018ff */
[----:B------:R-:W1:Y:S03]  /*0120*/  LDCU UR6, c[0x0][0x3b0] ;  /* 0x00007600ff0677ac */ /* 0x000e660008000800 */
[----:B------:R-:W-:Y:S01]  /*0130*/  LEA.HI.X R5, R2, UR7, R3, 0x3, P0 ;  /* 0x0000000702057c11 */ /* 0x000fe200080f1c03 */
[----:B0-----:R-:W-:-:S02]  /*0140*/  IMAD.WIDE.U32 R14, R10, 0x8, R14 ;  /* 0x000000080a0e7825 */ /* 0x001fc400078e000e */
[----:B------:R-:W0:Y:S02]  /*0150*/  LDC.64 R2, c[0x0][0x3a0] ;  /* 0x0000e800ff027b82 */ /* 0x000e240000000a00 */
[----:B--2---:R-:W2:Y:S04]  /*0160*/  LDG.E.64 R6, desc[UR8][R4.64] ;  /* 0x0000000804067981 */ /* 0x004ea8000c1e1b00 */
[----:B------:R-:W2:Y:S01]  /*0170*/  LDG.E.64 R14, desc[UR8][R14.64] ;  /* 0x000000080e0e7981 */ /* 0x000ea2000c1e1b00 */
[----:B---3--:R-:W-:-:S06]  /*0180*/  IMAD.WIDE.U32 R8, R10, 0x8, R8 ;  /* 0x000000080a087825 */ /* 0x008fcc00078e0008 */
[----:B------:R-:W3:Y:S01]  /*0190*/  LDG.E.64 R8, desc[UR8][R8.64] ;  /* 0x0000000808087981 */ /* 0x000ee2000c1e1b00 */
[----:B0-----:R-:W-:-:S06]  /*01a0*/  IMAD.WIDE.U32 R2, R10, 0x8, R2 ;  /* 0x000000080a027825 */ /* 0x001fcc00078e0002 */
[----:B------:R-:W5:Y:S01]  /*01b0*/  LDG.E.64 R2, desc[UR8][R2.64] ;  /* 0x0000000802027981 */ /* 0x000f62000c1e1b00 */
[----:B-1----:R-:W-:Y:S01]  /*01c0*/  USHF.R.S32.HI UR5, URZ, 0x1f, UR6 ;  /* 0x0000001fff057899 */ /* 0x002fe20008011406 */
[C---:B------:R-:W-:Y:S01]  /*01d0*/  IMAD.WIDE.U32 R12, R10.reuse, 0x133111eb, RZ ;  /* 0x133111eb0a0c7825 */ /* 0x040fe200078e00ff */
[----:B------:R-:W-:Y:S02]  /*01e0*/  UIMAD.WIDE.U32 UR12, UR4, 0x1ce4e5b9, URZ ;  /* 0x1ce4e5b9040c78a5 */ /* 0x000fe4000f8e00ff */
[----:B------:R-:W-:Y:S01]  /*01f0*/  UIMAD UR5, UR5, 0x7f4a7c15, URZ ;  /* 0x7f4a7c15050578a4 */ /* 0x000fe2000f8e02ff */
[----:B------:R-:W-:Y:S01]  /*0200*/  IMAD R0, R10, -0x6b2fb645, R13 ;  /* 0x94d049bb0a007824 */ /* 0x000fe200078e020d */
[----:B------:R-:W-:Y:S02]  /*0210*/  UIMAD.WIDE.U32 UR10, UR6, 0x7f4a7c15, URZ ;  /* 0x7f4a7c15060a78a5 */ /* 0x000fe4000f8e00ff */
[----:B------:R-:W-:Y:S02]  /*0220*/  UIMAD UR4, UR4, -0x40a7b893, UR13 ;  /* 0xbf58476d040478a4 */ /* 0x000fe4000f8e020d */
[----:B------:R-:W-:Y:S01]  /*0230*/  UIMAD UR5, UR6, -0x61c88647, UR5 ;  /* 0x9e3779b9060578a4 */ /* 0x000fe2000f8e0205 */
[----:B----4-:R-:W-:-:S03]  /*0240*/  LOP3.LUT R20, R20, UR12, R12, 0x96, !PT ;  /* 0x0000000c14147c12 */ /* 0x010fc6000f8e960c */
[----:B------:R-:W-:Y:S01]  /*0250*/  UIADD3 UR5, UPT, UPT, UR11, UR5, URZ ;  /* 0x000000050b057290 */ /* 0x000fe2000fffe0ff */
[----:B------:R-:W-:Y:S02]  /*0260*/  LOP3.LUT R20, R20, UR10, RZ, 0x3c, !PT ;  /* 0x0000000a14147c12 */ /* 0x000fe4000f8e3cff */
[----:B------:R-:W-:Y:S02]  /*0270*/  LOP3.LUT R0, R21, UR4, R0, 0x96, !PT ;  /* 0x0000000415007c12 */ /* 0x000fe4000f8e9600 */
[----:B------:R-:W-:Y:S02]  /*0280*/  LOP3.LUT R11, R20, 0x89abcdef, RZ, 0x3c, !PT ;  /* 0x89abcdef140b7812 */ /* 0x000fe400078e3cff */
[----:B------:R-:W-:Y:S02]  /*0290*/  LOP3.LUT R0, R0, UR5, RZ, 0x3c, !PT ;  /* 0x0000000500007c12 */ /* 0x000fe4000f8e3cff */
[----:B------:R-:W-:Y:S02]  /*02a0*/  IADD3 R11, P0, PT, R11, 0x7f4a7c15, RZ ;  /* 0x7f4a7c150b0b7810 */ /* 0x000fe40007f1e0ff */
[----:B------:R-:W-:-:S04]  /*02b0*/  LOP3.LUT R12, R0, 0x1234567, RZ, 0x3c, !PT ;  /* 0x01234567000c7812 */ /* 0x000fc800078e3cff */
[----:B------:R-:W-:Y:S02]  /*02c0*/  IADD3.X R12, PT, PT, R12, -0x61c88647, RZ, P0, !PT ;  /* 0x9e3779b90c0c7810 */ /* 0x000fe400007fe4ff */
[----:B------:R-:W-:Y:S02]  /*02d0*/  IADD3 R17, P0, PT, R20, 0x7f4a7c15, RZ ;  /* 0x7f4a7c1514117810 */ /* 0x000fe40007f1e0ff */
[--C-:B------:R-:W-:Y:S02]  /*02e0*/  SHF.R.U32.HI R10, RZ, 0x1e, R12.reuse ;  /* 0x0000001eff0a7819 */ /* 0x100fe4000001160c */
[----:B------:R-:W-:Y:S02]  /*02f0*/  IADD3.X R16, PT, PT, R0, -0x61c88647, RZ, P0, !PT ;  /* 0x9e3779b900107810 */ /* 0x000fe400007fe4ff */
[----:B------:R-:W-:Y:S02]  /*0300*/  LOP3.LUT R10, R10, R12, RZ, 0x3c, !PT ;  /* 0x0000000c0a0a7212 */ /* 0x000fe400078e3cff */
[----:B------:R-:W-:-:S02]  /*0310*/  SHF.R.U64 R12, R11, 0x1e, R12 ;  /* 0x0000001e0b0c7819 */ /* 0x000fc4000000120c */
[--C-:B------:R-:W-:Y:S01]  /*0320*/  SHF.R.U32.HI R13, RZ, 0x1e, R16.reuse ;  /* 0x0000001eff0d7819 */ /* 0x100fe20000011610 */
[----:B------:R-:W-:Y:S01]  /*0330*/  IMAD R19, R10, 0x1ce4e5b9, RZ ;  /* 0x1ce4e5b90a137824 */ /* 0x000fe200078e02ff */
[----:B------:R-:W-:Y:S02]  /*0340*/  LOP3.LUT R12, R12, R11, RZ, 0x3c, !PT ;  /* 0x0000000b0c0c7212 */ /* 0x000fe400078e3cff */
[----:B------:R-:W-:Y:S02]  /*0350*/  LOP3.LUT R11, R13, R16, RZ, 0x3c, !PT ;  /* 0x000000100d0b7212 */ /* 0x000fe400078e3cff */
[----:B------:R-:W-:Y:S01]  /*0360*/  SHF.R.U64 R10, R17, 0x1e, R16 ;  /* 0x0000001e110a7819 */ /* 0x000fe20000001210 */
[C---:B------:R-:W-:Y:S02]  /*0370*/  IMAD R19, R12.reuse, -0x40a7b893, R19 ;  /* 0xbf58476d0c137824 */ /* 0x040fe400078e0213 */
[----:B------:R-:W-:Y:S01]  /*0380*/  IMAD.WIDE.U32 R12, R12, 0x1ce4e5b9, RZ ;  /* 0x1ce4e5b90c0c7825 */ /* 0x000fe200078e00ff */
[----:B------:R-:W-:-:S03]  /*0390*/  LOP3.LUT R10, R10, R17, RZ, 0x3c, !PT ;  /* 0x000000110a0a7212 */ /* 0x000fc600078e3cff */
[----:B------:R-:W-:Y:S02]  /*03a0*/  IMAD R11, R11, 0x1ce4e5b9, RZ ;  /* 0x1ce4e5b90b0b7824 */ /* 0x000fe400078e02ff */
[----:B------:R-:W-:Y:S02]  /*03b0*/  IMAD.IADD R16, R13, 0x1, R19 ;  /* 0x000000010d107824 */ /* 0x000fe400078e0213 */
[C---:B------:R-:W-:Y:S02]  /*03c0*/  IMAD R17, R10.reuse, -0x40a7b893, R11 ;  /* 0xbf58476d0a117824 */ /* 0x040fe400078e020b */
[----:B------:R-:W-:Y:S01]  /*03d0*/  IMAD.WIDE.U32 R10, R10, 0x1ce4e5b9, RZ ;  /* 0x1ce4e5b90a0a7825 */ /* 0x000fe200078e00ff */
[----:B------:R-:W-:-:S03]  /*03e0*/  SHF.R.U32.HI R13, RZ, 0x1b, R16 ;  /* 0x0000001bff0d7819 */ /* 0x000fc60000011610 */
[----:B------:R-:W-:Y:S01]  /*03f0*/  IMAD.IADD R17, R11, 0x1, R17 ;  /* 0x000000010b117824 */ /* 0x000fe200078e0211 */
[----:B------:R-:W-:Y:S02]  /*0400*/  LOP3.LUT R11, R13, R16, RZ, 0x3c, !PT ;  /* 0x000000100d0b7212 */ /* 0x000fe400078e3cff */
[----:B------:R-:W-:Y:S02]  /*0410*/  SHF.R.U64 R13, R12, 0x1b, R16 ;  /* 0x0000001b0c0d7819 */ /* 0x000fe40000001210 */
[--C-:B------:R-:W-:Y:S02]  /*0420*/  SHF.R.U32.HI R16, RZ, 0x1b, R17.reuse ;  /* 0x0000001bff107819 */ /* 0x100fe40000011611 */
[----:B------:R-:W-:Y:S01]  /*0430*/  LOP3.LUT R12, R13, R12, RZ, 0x3c, !PT ;  /* 0x0000000c0d0c7212 */ /* 0x000fe200078e3cff */
[----:B------:R-:W-:Y:S01]  /*0440*/  IMAD R13, R11, 0x133111eb, RZ ;  /* 0x133111eb0b0d7824 */ /* 0x000fe200078e02ff */
[----:B------:R-:W-:Y:S02]  /*0450*/  LOP3.LUT R11, R16, R17, RZ, 0x3c, !PT ;  /* 0x00000011100b7212 */ /* 0x000fe400078e3cff */
[----:B------:R-:W-:Y:S01]  /*0460*/  SHF.R.U64 R17, R10, 0x1b, R17 ;  /* 0x0000001b0a117819 */ /* 0x000fe20000001211 */
[----:B------:R-:W-:-:S02]  /*0470*/  IMAD R19, R12, -0x6b2fb645, R13 ;  /* 0x94d049bb0c137824 */ /* 0x000fc400078e020d */
[----:B------:R-:W-:Y:S01]  /*0480*/  IMAD.WIDE.U32 R12, R12, 0x133111eb, RZ ;  /* 0x133111eb0c0c7825 */ /* 0x000fe200078e00ff */
[----:B------:R-:W-:-:S03]  /*0490*/  LOP3.LUT R10, R17, R10, RZ, 0x3c, !PT ;  /* 0x0000000a110a7212 */ /* 0x000fc600078e3cff */
[----:B------:R-:W-:Y:S02]  /*04a0*/  IMAD R11, R11, 0x133111eb, RZ ;  /* 0x133111eb0b0b7824 */ /* 0x000fe400078e02ff */
[----:B------:R-:W-:Y:S02]  /*04b0*/  IMAD.IADD R13, R13, 0x1, R19 ;  /* 0x000000010d0d7824 */ /* 0x000fe400078e0213 */
[C---:B------:R-:W-:Y:S02]  /*04c0*/  IMAD R19, R10.reuse, -0x6b2fb645, R11 ;  /* 0x94d049bb0a137824 */ /* 0x040fe400078e020b */
[----:B------:R-:W-:Y:S01]  /*04d0*/  IMAD.WIDE.U32 R10, R10, 0x133111eb, RZ ;  /* 0x133111eb0a0a7825 */ /* 0x000fe200078e00ff */
[--C-:B------:R-:W-:Y:S02]  /*04e0*/  SHF.R.U64 R12, R12, 0xb, R13.reuse ;  /* 0x0000000b0c0c7819 */ /* 0x100fe4000000120d */
[----:B------:R-:W-:Y:S01]  /*04f0*/  SHF.R.U32.HI R17, RZ, 0xa, R13 ;  /* 0x0000000aff117819 */ /* 0x000fe2000001160d */
[----:B------:R-:W-:-:S03]  /*0500*/  IMAD.IADD R19, R11, 0x1, R19 ;  /* 0x000000010b137824 */ /* 0x000fc600078e0213 */
[----:B------:R-:W-:Y:S02]  /*0510*/  LOP3.LUT R16, R17, R12, RZ, 0x3c, !PT ;  /* 0x0000000c11107212 */ /* 0x000fe400078e3cff */
[----:B------:R-:W-:Y:S02]  /*0520*/  SHF.R.U32.HI R17, RZ, 0xb, R13 ;  /* 0x0000000bff117819 */ /* 0x000fe4000001160d */
[--C-:B------:R-:W-:Y:S02]  /*0530*/  SHF.R.U64 R26, R10, 0xb, R19.reuse ;  /* 0x0000000b0a1a7819 */ /* 0x100fe40000001213 */
[----:B------:R-:W-:Y:S01]  /*0540*/  SHF.R.U32.HI R27, RZ, 0xa, R19 ;  /* 0x0000000aff1b7819 */ /* 0x000fe20000011613 */
[----:B------:R-:W0:Y:S01]  /*0550*/  LDC.64 R10, c[0x0][0x3a8] ;  /* 0x0000ea00ff0a7b82 */ /* 0x000e220000000a00 */
[----:B------:R-:W1:Y:S02]  /*0560*/  I2F.F64.U64 R16, R16 ;  /* 0x0000001000107312 */ /* 0x000e640000301800 */
[----:B------:R-:W-:-:S02]  /*0570*/  LOP3.LUT R26, R27, R26, RZ, 0x3c, !PT ;  /* 0x0000001a1b1a7212 */ /* 0x000fc400078e3cff */
[----:B------:R-:W-:-:S04]  /*0580*/  SHF.R.U32.HI R27, RZ, 0xb, R19 ;  /* 0x0000000bff1b7819 */ /* 0x000fc80000011613 */
[----:B------:R-:W4:Y:S01]  /*0590*/  I2F.F64.U64 R18, R26 ;  /* 0x0000001a00127312 */ /* 0x000f220000301800 */
[----:B------:R-:W-:Y:S02]  /*05a0*/  LOP3.LUT R22, R20, 0x13579bde, RZ, 0x3c, !PT ;  /* 0x13579bde14167812 */ /* 0x000fe400078e3cff */
[----:B------:R-:W-:Y:S01]  /*05b0*/  LOP3.LUT R23, R0, 0x2468acf, RZ, 0x3c, !PT ;  /* 0x02468acf00177812 */ /* 0x000fe200078e3cff */
[----:B-1----:R-:W-:Y:S01]  /*05c0*/  DMUL R24, R16, 1.1102230246251565404e-16 ;  /* 0x3ca0000010187828 */ /* 0x002fe20000000000 */
[----:B------:R-:W-:-:S04]  /*05d0*/  IADD3 R22, P0, PT, R22, 0x7f4a7c15, RZ ;  /* 0x7f4a7c1516167810 */ /* 0x000fc80007f1e0ff */
[----:B------:R-:W-:Y:S01]  /*05e0*/  IADD3.X R23, PT, PT, R23, -0x61c88647, RZ, P0, !PT ;  /* 0x9e3779b917177810 */ /* 0x000fe200007fe4ff */
[----:B0-----:R-:W-:Y:S02]  /*05f0*/  DADD R12, R10, R10 ;  /* 0x000000000a0c7229 */ /* 0x001fe4000000000a */
[----:B----4-:R-:W-:Y:S02]  /*0600*/  DMUL R18, R18, 1.1102230246251565404e-16 ;  /* 0x3ca0000012127828 */ /* 0x010fe40000000000 */
[----:B------:R-:W-:Y:S01]  /*0610*/  DFMA R16, R16, 1.1102230246251565404e-16, R24 ;  /* 0x3ca000001010782b */ /* 0x000fe20000000018 */
[--C-:B------:R-:W-:Y:S02]  /*0620*/  SHF.R.U32.HI R24, RZ, 0x1e, R23.reuse ;  /* 0x0000001eff187819 */ /* 0x100fe40000011617 */
[----:B------:R-:W-:Y:S02]  /*0630*/  LOP3.LUT R21, R20, 0x9d0369cd, RZ, 0x3c, !PT ;  /* 0x9d0369cd14157812 */ /* 0x000fe400078e3cff */
[----:B------:R-:W-:Y:S01]  /*0640*/  LOP3.LUT R24, R24, R23, RZ, 0x3c, !PT ;  /* 0x0000001718187212 */ /* 0x000fe200078e3cff */
[----:B------:R-:W-:Y:S01]  /*0650*/  DFMA R18, R18, R12, -R10 ;  /* 0x0000000c1212722b */ /* 0x000fe2000000080a */
[----:B------:R-:W-:-:S02]  /*0660*/  SHF.R.U64 R23, R22, 0x1e, R23 ;  /* 0x0000001e16177819 */ /* 0x000fc40000001217 */
[----:B------:R-:W-:Y:S02]  /*0670*/  IADD3 R21, P0, PT, R21, 0x7f4a7c15, RZ ;  /* 0x7f4a7c1515157810 */ /* 0x000fe40007f1e0ff */
[----:B------:R-:W-:Y:S01]  /*0680*/  LOP3.LUT R25, R0, 0x369d036, RZ, 0x3c, !PT ;  /* 0x0369d03600197812 */ /* 0x000fe200078e3cff */
[----:B------:R-:W-:Y:S01]  /*0690*/  IMAD R26, R24, 0x1ce4e5b9, RZ ;  /* 0x1ce4e5b9181a7824 */ /* 0x000fe200078e02ff */
[----:B------:R-:W-:Y:S02]  /*06a0*/  LOP3.LUT R23, R23, R22, RZ, 0x3c, !PT ;  /* 0x0000001617177212 */ /* 0x000fe400078e3cff */
[----:B------:R-:W-:-:S03]  /*06b0*/  IADD3.X R22, PT, PT, R25, -0x61c88647, RZ, P0, !PT ;  /* 0x9e3779b919167810 */ /* 0x000fc600007fe4ff */
[----:B------:R-:W-:Y:S01]  /*06c0*/  IMAD R25, R23, -0x40a7b893, R26 ;  /* 0xbf58476d17197824 */ /* 0x000fe200078e021a */
[----:B------:R-:W-:-:S04]  /*06d0*/  LOP3.LUT R24, R20, 0x26af37bc, RZ, 0x3c, !PT ;  /* 0x26af37bc14187812 */ /* 0x000fc800078e3cff */
[----:B------:R-:W-:Y:S01]  /*06e0*/  IADD3 R24, P0, PT, R24, 0x7f4a7c15, RZ ;  /* 0x7f4a7c1518187810 */ /* 0x000fe20007f1e0ff */
[----:B--2---:R-:W-:-:S08]  /*06f0*/  DFMA R16, R16, R14, -R6 ;  /* 0x0000000e1010722b */ /* 0x004fd00000000806 */
[----:B------:R-:W-:Y:S01]  /*0700*/  DFMA R18, -R18, |R16|, R14 ;  /* 0x400000101212722b */ /* 0x000fe2000000010e */
[----:B------:R-:W-:Y:S01]  /*0710*/  IMAD.WIDE.U32 R14, R23, 0x1ce4e5b9, RZ ;  /* 0x1ce4e5b9170e7825 */ /* 0x000fe200078e00ff */
[--C-:B------:R-:W-:Y:S02]  /*0720*/  SHF.R.U64 R16, R21, 0x1e, R22.reuse ;  /* 0x0000001e15107819 */ /* 0x100fe40000001216 */
[----:B------:R-:W-:Y:S01]  /*0730*/  LOP3.LUT R17, R20, 0xb05b05ab, RZ, 0x3c, !PT ;  /* 0xb05b05ab14117812 */ /* 0x000fe200078e3cff */
[----:B------:R-:W-:Y:S01]  /*0740*/  IMAD.IADD R20, R15, 0x1, R25 ;  /* 0x000000010f147824 */ /* 0x000fe200078e0219 */
[----:B------:R-:W-:Y:S02]  /*0750*/  LOP3.LUT R16, R16, R21, RZ, 0x3c, !PT ;  /* 0x0000001510107212 */ /* 0x000fe400078e3cff */
[----:B------:R-:W-:Y:S02]  /*0760*/  LOP3.LUT R21, R0, 0x48d159e, RZ, 0x3c, !PT ;  /* 0x048d159e00157812 */ /* 0x000fe400078e3cff */
[----:B------:R-:W-:-:S02]  /*0770*/  SHF.R.U32.HI R25, RZ, 0x1e, R22 ;  /* 0x0000001eff197819 */ /* 0x000fc40000011616 */
[----:B------:R-:W-:Y:S02]  /*0780*/  IADD3 R15, P1, PT, R17, 0x7f4a7c15, RZ ;  /* 0x7f4a7c15110f7810 */ /* 0x000fe40007f3e0ff */
[----:B------:R-:W-:Y:S02]  /*0790*/  SHF.R.U64 R23, R14, 0x1b, R20 ;  /* 0x0000001b0e177819 */ /* 0x000fe40000001214 */
[----:B------:R-:W-:Y:S02]  /*07a0*/  IADD3.X R17, PT, PT, R21, -0x61c88647, RZ, P0, !PT ;  /* 0x9e3779b915117810 */ /* 0x000fe400007fe4ff */
[----:B------:R-:W-:Y:S02]  /*07b0*/  LOP3.LUT R25, R25, R22, RZ, 0x3c, !PT ;  /* 0x0000001619197212 */ /* 0x000fe400078e3cff */
[----:B------:R-:W-:Y:S02]  /*07c0*/  LOP3.LUT R0, R0, 0x5b05b05, RZ, 0x3c, !PT ;  /* 0x05b05b0500007812 */ /* 0x000fe400078e3cff */
[----:B------:R-:W-:Y:S01]  /*07d0*/  LOP3.LUT R21, R23, R14, RZ, 0x3c, !PT ;  /* 0x0000000e17157212 */ /* 0x000fe200078e3cff */
[----:B------:R-:W-:Y:S01]  /*07e0*/  IMAD R27, R25, 0x1ce4e5b9, RZ ;  /* 0x1ce4e5b9191b7824 */ /* 0x000fe200078e02ff */
[----:B------:R-:W-:-:S02]  /*07f0*/  SHF.R.U64 R23, R24, 0x1e, R17 ;  /* 0x0000001e18177819 */ /* 0x000fc40000001211 */
[----:B------:R-:W-:Y:S02]  /*0800*/  IADD3.X R0, PT, PT, R0, -0x61c88647, RZ, P1, !PT ;  /* 0x9e3779b900007810 */ /* 0x000fe40000ffe4ff */
[----:B------:R-:W-:Y:S01]  /*0810*/  SHF.R.U32.HI R22, RZ, 0x1e, R17 ;  /* 0x0000001eff167819 */ /* 0x000fe20000011611 */
[----:B------:R-:W-:Y:S01]  /*0820*/  IMAD R27, R16, -0x40a7b893, R27 ;  /* 0xbf58476d101b7824 */ /* 0x000fe200078e021b */
[----:B------:R-:W-:Y:S02]  /*0830*/  LOP3.LUT R14, R23, R24, RZ, 0x3c, !PT ;  /* 0x00000018170e7212 */ /* 0x000fe400078e3cff */
[----:B------:R-:W-:Y:S02]  /*0840*/  SHF.R.U32.HI R23, RZ, 0x1e, R0 ;  /* 0x0000001eff177819 */ /* 0x000fe40000011600 */
[----:B------:R-:W-:Y:S01]  /*0850*/  LOP3.LUT R25, R22, R17, RZ, 0x3c, !PT ;  /* 0x0000001116197212 */ /* 0x000fe200078e3cff */
[----:B------:R-:W-:Y:S01]  /*0860*/  IMAD.WIDE.U32 R16, R16, 0x1ce4e5b9, RZ ;  /* 0x1ce4e5b910107825 */ /* 0x000fe200078e00ff */
[----:B------:R-:W-:-:S02]  /*0870*/  LOP3.LUT R22, R23, R0, RZ, 0x3c, !PT ;  /* 0x0000000017167212 */ /* 0x000fc400078e3cff */
[----:B------:R-:W-:Y:S01]  /*0880*/  SHF.R.U64 R24, R15, 0x1e, R0 ;  /* 0x0000001e0f187819 */ /* 0x000fe20000001200 */
[----:B------:R-:W-:Y:S02]  /*0890*/  IMAD.IADD R0, R17, 0x1, R27 ;  /* 0x0000000111007824 */ /* 0x000fe400078e021b */
[----:B------:R-:W-:Y:S01]  /*08a0*/  IMAD R25, R25, 0x1ce4e5b9, RZ ;  /* 0x1ce4e5b919197824 */ /* 0x000fe200078e02ff */
[----:B------:R-:W-:Y:S02]  /*08b0*/  LOP3.LUT R17, R24, R15, RZ, 0x3c, !PT ;  /* 0x0000000f18117212 */ /* 0x000fe400078e3cff */
[----:B------:R-:W-:Y:S01]  /*08c0*/  SHF.R.U64 R23, R16, 0x1b, R0 ;  /* 0x0000001b10177819 */ /* 0x000fe20000001200 */
[C---:B------:R-:W-:Y:S02]  /*08d0*/  IMAD R25, R14.reuse, -0x40a7b893, R25 ;  /* 0xbf58476d0e197824 */ /* 0x040fe400078e0219 */
[----:B------:R-:W-:-:S04]  /*08e0*/  IMAD.WIDE.U32 R14, R14, 0x1ce4e5b9, RZ ;  /* 0x1ce4e5b90e0e7825 */ /* 0x000fc800078e00ff */
[----:B------:R-:W-:Y:S01]  /*08f0*/  IMAD R24, R22, 0x1ce4e5b9, RZ ;  /* 0x1ce4e5b916187824 */ /* 0x000fe200078e02ff */
[----:B------:R-:W-:Y:S01]  /*0900*/  LOP3.LUT R22, R23, R16, RZ, 0x3c, !PT ;  /* 0x0000001017167212 */ /* 0x000fe200078e3cff */
[----:B------:R-:W-:Y:S01]  /*0910*/  IMAD.IADD R23, R15, 0x1, R25 ;  /* 0x000000010f177824 */ /* 0x000fe200078e0219 */
[----:B------:R-:W-:Y:S01]  /*0920*/  SHF.R.U32.HI R15, RZ, 0x1b, R20 ;  /* 0x0000001bff0f7819 */ /* 0x000fe20000011614 */
[C---:B------:R-:W-:Y:S02]  /*0930*/  IMAD R27, R17.reuse, -0x40a7b893, R24 ;  /* 0xbf58476d111b7824 */ /* 0x040fe400078e0218 */
[----:B------:R-:W-:Y:S01]  /*0940*/  IMAD.WIDE.U32 R16, R17, 0x1ce4e5b9, RZ ;  /* 0x1ce4e5b911107825 */ /* 0x000fe200078e00ff */
[----:B------:R-:W-:-:S03]  /*0950*/  LOP3.LUT R20, R15, R20, RZ, 0x3c, !PT ;  /* 0x000000140f147212 */ /* 0x000fc600078e3cff */
[----:B------:R-:W-:Y:S01]  /*0960*/  IMAD.IADD R15, R17, 0x1, R27 ;  /* 0x00000001110f7824 */ /* 0x000fe200078e021b */
[----:B------:R-:W-:-:S04]  /*0970*/  SHF.R.U64 R25, R14, 0x1b, R23 ;  /* 0x0000001b0e197819 */ /* 0x000fc80000001217 */
[----:B------:R-:W-:Y:S01]  /*0980*/  SHF.R.U64 R17, R16, 0x1b, R15 ;  /* 0x0000001b10117819 */ /* 0x000fe2000000120f */
[----:B------:R-:W-:-:S03]  /*0990*/  IMAD R20, R20, 0x133111eb, RZ ;  /* 0x133111eb14147824 */ /* 0x000fc600078e02ff */
[----:B------:R-:W-:Y:S02]  /*09a0*/  LOP3.LUT R16, R17, R16, RZ, 0x3c, !PT ;  /* 0x0000001011107212 */ /* 0x000fe400078e3cff */
[----:B------:R-:W-:Y:S02]  /*09b0*/  SHF.R.U32.HI R17, RZ, 0x1b, R0 ;  /* 0x0000001bff117819 */ /* 0x000fe40000011600 */
[----:B------:R-:W-:Y:S01]  /*09c0*/  LOP3.LUT R14, R25, R14, RZ, 0x3c, !PT ;  /* 0x0000000e190e7212 */ /* 0x000fe200078e3cff */
[C---:B------:R-:W-:Y:S01]  /*09d0*/  IMAD R25, R21.reuse, -0x6b2fb645, R20 ;  /* 0x94d049bb15197824 */ /* 0x040fe200078e0214 */
[----:B------:R-:W-:Y:S01]  /*09e0*/  SHF.R.U32.HI R24, RZ, 0x1b, R23 ;  /* 0x0000001bff187819 */ /* 0x000fe20000011617 */
[----:B------:R-:W-:Y:S01]  /*09f0*/  IMAD.WIDE.U32 R20, R21, 0x133111eb, RZ ;  /* 0x133111eb15147825 */ /* 0x000fe200078e00ff */
[----:B------:R-:W-:Y:S02]  /*0a00*/  LOP3.LUT R0, R17, R0, RZ, 0x3c, !PT ;  /* 0x0000000011007212 */ /* 0x000fe400078e3cff */
[----:B------:R-:W-:Y:S01]  /*0a10*/  LOP3.LUT R24, R24, R23, RZ, 0x3c, !PT ;  /* 0x0000001718187212 */ /* 0x000fe200078e3cff */
[----:B------:R-:W-:-:S02]  /*0a20*/  IMAD.IADD R17, R21, 0x1, R25 ;  /* 0x0000000115117824 */ /* 0x000fc400078e0219 */
[----:B------:R-:W-:Y:S01]  /*0a30*/  IMAD R21, R0, 0x133111eb, RZ ;  /* 0x133111eb00157824 */ /* 0x000fe200078e02ff */
[----:B------:R-:W-:Y:S01]  /*0a40*/  SHF.R.U32.HI R0, RZ, 0x1b, R15 ;  /* 0x0000001bff007819 */ /* 0x000fe2000001160f */
[----:B------:R-:W-:Y:S01]  /*0a50*/  IMAD R27, R24, 0x133111eb, RZ ;  /* 0x133111eb181b7824 */ /* 0x000fe200078e02ff */
[----:B------:R-:W-:Y:S01]  /*0a60*/  SHF.R.U64 R25, R20, 0xb, R17 ;  /* 0x0000000b14197819 */ /* 0x000fe20000001211 */
[----:B------:R-:W-:Y:S01]  /*0a70*/  IMAD R23, R22, -0x6b2fb645, R21 ;  /* 0x94d049bb16177824 */ /* 0x000fe200078e0215 */
[----:B------:R-:W-:Y:S01]  /*0a80*/  LOP3.LUT R0, R0, R15, RZ, 0x3c, !PT ;  /* 0x0000000f00007212 */ /* 0x000fe200078e3cff */
[----:B------:R-:W-:Y:S01]  /*0a90*/  IMAD.WIDE.U32 R20, R22, 0x133111eb, RZ ;  /* 0x133111eb16147825 */ /* 0x000fe200078e00ff */
[----:B------:R-:W-:-:S03]  /*0aa0*/  SHF.R.U32.HI R22, RZ, 0xa, R17 ;  /* 0x0000000aff167819 */ /* 0x000fc60000011611 */
[C---:B------:R-:W-:Y:S02]  /*0ab0*/  IMAD R29, R14.reuse, -0x6b2fb645, R27 ;  /* 0x94d049bb0e1d7824 */ /* 0x040fe400078e021b */
[----:B------:R-:W-:-:S04]  /*0ac0*/  IMAD.WIDE.U32 R14, R14, 0x133111eb, RZ ;  /* 0x133111eb0e0e7825 */ /* 0x000fc800078e00ff */
[----:B------:R-:W-:Y:S01]  /*0ad0*/  IMAD.IADD R21, R21, 0x1, R23 ;  /* 0x0000000115157824 */ /* 0x000fe200078e0217 */
[----:B------:R-:W-:Y:S01]  /*0ae0*/  SHF.R.U32.HI R23, RZ, 0xb, R17 ;  /* 0x0000000bff177819 */ /* 0x000fe20000011611 */
[----:B------:R-:W-:Y:S01]  /*0af0*/  IMAD.IADD R17, R15, 0x1, R29 ;  /* 0x000000010f117824 */ /* 0x000fe200078e021d */
[----:B------:R-:W-:Y:S01]  /*0b00*/  LOP3.LUT R22, R22, R25, RZ, 0x3c, !PT ;  /* 0x0000001916167212 */ /* 0x000fe200078e3cff */
[----:B------:R-:W-:Y:S01]  /*0b10*/  IMAD R27, R0, 0x133111eb, RZ ;  /* 0x133111eb001b7824 */ /* 0x000fe200078e02ff */
[--C-:B------:R-:W-:Y:S02]  /*0b20*/  SHF.R.U64 R20, R20, 0xb, R21.reuse ;  /* 0x0000000b14147819 */ /* 0x100fe40000001215 */
[----:B------:R-:W-:Y:S02]  /*0b30*/  SHF.R.U32.HI R25, RZ, 0xa, R21 ;  /* 0x0000000aff197819 */ /* 0x000fe40000011615 */
[--C-:B------:R-:W-:Y:S02]  /*0b40*/  SHF.R.U64 R28, R14, 0xb, R17.reuse ;  /* 0x0000000b0e1c7819 */ /* 0x100fe40000001211 */
[----:B------:R-:W-:Y:S01]  /*0b50*/  SHF.R.U32.HI R29, RZ, 0xa, R17 ;  /* 0x0000000aff1d7819 */ /* 0x000fe20000011611 */
[----:B------:R-:W-:Y:S01]  /*0b60*/  IMAD R27, R16, -0x6b2fb645, R27 ;  /* 0x94d049bb101b7824 */ /* 0x000fe200078e021b */
[----:B------:R-:W-:-:S02]  /*0b70*/  LOP3.LUT R24, R25, R20, RZ, 0x3c, !PT ;  /* 0x0000001419187212 */ /* 0x000fc400078e3cff */
[----:B------:R-:W-:Y:S01]  /*0b80*/  SHF.R.U32.HI R25, RZ, 0xb, R21 ;  /* 0x0000000bff197819 */ /* 0x000fe20000011615 */
[----:B------:R-:W-:Y:S01]  /*0b90*/  IMAD.WIDE.U32 R20, R16, 0x133111eb, RZ ;  /* 0x133111eb10147825 */ /* 0x000fe200078e00ff */
[----:B------:R-:W-:Y:S02]  /*0ba0*/  LOP3.LUT R28, R29, R28, RZ, 0x3c, !PT ;  /* 0x0000001c1d1c7212 */ /* 0x000fe400078e3cff */
[----:B------:R-:W-:Y:S01]  /*0bb0*/  SHF.R.U32.HI R29, RZ, 0xb, R17 ;  /* 0x0000000bff1d7819 */ /* 0x000fe20000011611 */
[----:B------:R-:W0:Y:S01]  /*0bc0*/  I2F.F64.U64 R22, R22 ;  /* 0x0000001600167312 */ /* 0x000e220000301800 */
[----:B------:R-:W-:-:S07]  /*0bd0*/  IMAD.IADD R21, R21, 0x1, R27 ;  /* 0x0000000115157824 */ /* 0x000fce00078e021b */
[----:B------:R-:W1:Y:S01]  /*0be0*/  I2F.F64.U64 R26, R28 ;  /* 0x0000001c001a7312 */ /* 0x000e620000301800 */
[--C-:B------:R-:W-:Y:S02]  /*0bf0*/  SHF.R.U64 R20, R20, 0xb, R21.reuse ;  /* 0x0000000b14147819 */ /* 0x100fe40000001215 */
[--C-:B------:R-:W-:Y:S02]  /*0c00*/  SHF.R.U32.HI R0, RZ, 0xa, R21.reuse ;  /* 0x0000000aff007819 */ /* 0x100fe40000011615 */
[----:B------:R-:W-:-:S03]  /*0c10*/  SHF.R.U32.HI R21, RZ, 0xb, R21 ;  /* 0x0000000bff157819 */ /* 0x000fc60000011615 */
[----:B------:R-:W2:Y:S01]  /*0c20*/  I2F.F64.U64 R14, R24 ;  /* 0x00000018000e7312 */ /* 0x000ea20000301800 */
[----:B------:R-:W-:Y:S01]  /*0c30*/  LOP3.LUT R20, R0, R20, RZ, 0x3c, !PT ;  /* 0x0000001400147212 */ /* 0x000fe200078e3cff */
[----:B0-----:R-:W-:-:S06]  /*0c40*/  DMUL R22, R22, 1.1102230246251565404e-16 ;  /* 0x3ca0000016167828 */ /* 0x001fcc0000000000 */
[----:B------:R-:W0:Y:S01]  /*0c50*/  MUFU.RCP64H R17, 3 ;  /* 0x4008000000117908 */ /* 0x000e220000001800 */
[----:B-1----:R-:W-:-:S07]  /*0c60*/  DMUL R26, R26, 1.1102230246251565404e-16 ;  /* 0x3ca000001a1a7828 */ /* 0x002fce0000000000 */
[----:B------:R-:W1:Y:S01]  /*0c70*/  I2F.F64.U64 R20, R20 ;  /* 0x0000001400147312 */ /* 0x000e620000301800 */
[----:B--2---:R-:W-:Y:S02]  /*0c80*/  DMUL R24, R14, 1.1102230246251565404e-16 ;  /* 0x3ca000000e187828 */ /* 0x004fe40000000000 */
[C-C-:B------:R-:W-:Y:S01]  /*0c90*/  DFMA R22, R12.reuse, R22, -R10.reuse ;  /* 0x000000160c16722b */ /* 0x140fe2000000080a */
[----:B------:R-:W-:Y:S01]  /*0ca0*/  IMAD.MOV.U32 R16, RZ, RZ, 0x1 ;  /* 0x00000001ff107424 */ /* 0x000fe200078e00ff */
[----:B------:R-:W-:Y:S01]  /*0cb0*/  DFMA R12, R12, R26, -R10 ;  /* 0x0000001a0c0c722b */ /* 0x000fe2000000080a */
[----:B------:R-:W-:Y:S02]  /*0cc0*/  IMAD.MOV.U32 R10, RZ, RZ, 0x0 ;  /* 0x00000000ff0a7424 */ /* 0x000fe400078e00ff */
[----:B------:R-:W-:Y:S01]  /*0cd0*/  IMAD.MOV.U32 R11, RZ, RZ, 0x40080000 ;  /* 0x40080000ff0b7424 */ /* 0x000fe200078e00ff */
[----:B------:R-:W-:Y:S02]  /*0ce0*/  DFMA R24, R14, 1.1102230246251565404e-16, R24 ;  /* 0x3ca000000e18782b */ /* 0x000fe40000000018 */
[----:B-1----:R-:W-:-:S03]  /*0cf0*/  DMUL R14, R20, 1.1102230246251565404e-16 ;  /* 0x3ca00000140e7828 */ /* 0x002fc60000000000 */
[----:B0-----:R-:W-:-:S03]  /*0d00*/  DFMA R26, R16, -R10, 1 ;  /* 0x3ff00000101a742b */ /* 0x001fc6000000080a */
[----:B---3--:R-:W-:Y:S02]  /*0d10*/  DFMA R24, R24, R8, -R6 ;  /* 0x000000081818722b */ /* 0x008fe40000000806 */
[----:B------:R-:W-:-:S03]  /*0d20*/  DFMA R20, R20, 1.1102230246251565404e-16, R14 ;  /* 0x3ca000001414782b */ /* 0x000fc6000000000e */
[----:B------:R-:W-:-:S03]  /*0d30*/  DFMA R26, R26, R26, R26 ;  /* 0x0000001a1a1a722b */ /* 0x000fc6000000001a */
[----:B------:R-:W-:Y:S02]  /*0d40*/  DFMA R22, -R22, |R24|, R8 ;  /* 0x400000181616722b */ /* 0x000fe40000000108 */
[----:B-----5:R-:W-:-:S03]  /*0d50*/  DFMA R20, R20, R2, -R6 ;  /* 0x000000021414722b */ /* 0x020fc60000000806 */
[----:B------:R-:W-:-:S03]  /*0d60*/  DFMA R16, R16, R26, R16 ;  /* 0x0000001a1010722b */ /* 0x000fc60000000010 */
[----:B------:R-:W-:Y:S02]  /*0d70*/  DADD R18, R18, R22 ;  /* 0x0000000012127229 */ /* 0x000fe40000000016 */
[----:B------:R-:W-:-:S03]  /*0d80*/  DFMA R12, -R12, |R20|, R2 ;  /* 0x400000140c0c722b */ /* 0x000fc60000000102 */
[----:B------:R-:W-:-:S05]  /*0d90*/  DFMA R10, R16, -R10, 1 ;  /* 0x3ff00000100a742b */ /* 0x000fca000000080a */
[----:B------:R-:W-:-:S03]  /*0da0*/  DADD R12, R12, R18 ;  /* 0x000000000c0c7229 */ /* 0x000fc60000000012 */
[----:B------:R-:W-:-:S08]  /*0db0*/  DFMA R10, R16, R10, R16 ;  /* 0x0000000a100a722b */ /* 0x000fd00000000010 */
[----:B------:R-:W-:-:S08]  /*0dc0*/  DMUL R2, R12, R10 ;  /* 0x0000000a0c027228 */ /* 0x000fd00000000000 */
[----:B------:R-:W-:-:S08]  /*0dd0*/  DFMA R6, R2, -3, R12 ;  /* 0xc00800000206782b */ /* 0x000fd0000000000c */
[----:B------:R-:W-:Y:S01]  /*0de0*/  DFMA R2, R10, R6, R2 ;  /* 0x000000060a02722b */ /* 0x000fe20000000002 */
[----:B------:R-:W-:-:S09]  /*0df0*/  FSETP.GEU.AND P1, PT, |R13|, 6.5827683646048100446e-37, PT ;  /* 0x036000000d00780b */ /* 0x000fd20003f2e200 */
[----:B------:R-:W-:-:S05]  /*0e00*/  FFMA R0, RZ, 2.125, R3 ;  /* 0x40080000ff007823 */ /* 0x000fca0000000003 */
[----:B------:R-:W-:Y:S01]  /*0e10*/  FSETP.GT.AND P0, PT, |R0|, 1.469367938527859385e-39, PT ;  /* 0x001000000000780b */ /* 0x000fe20003f04200 */
[----:B------:R-:W-:-:S12]  /*0e20*/  BSSY.RECONVERGENT B0, `(.L_x_0) ;  /* 0x0000006000007945 */ /* 0x000fd80003800200 */
[----:B------:R-:W-:Y:S05]  /*0e30*/  @P0 BRA P1, `(.L_x_1) ;  /* 0x0000000000100947 */ /* 0x000fea0000800000 */
[----:B------:R-:W-:-:S07]  /*0e40*/  MOV R0, 0xe60 ;  /* 0x00000e6000007802 */ /* 0x000fce0000000f00 */
[----:B------:R-:W-:Y:S05]  /*0e50*/  CALL.REL.NOINC `($__internal_0_$__cuda_sm20_div_rn_f64_full) ;  /* 0x0000000000547944 */ /* 0x000fea0003c00000 */
[----:B------:R-:W-:Y:S02]  /*0e60*/  IMAD.MOV.U32 R2, RZ, RZ, R10 ;  /* 0x000000ffff027224 */ /* 0x000fe400078e000a */
[----:B------:R-:W-:-:S07]  /*0e70*/  IMAD.MOV.U32 R3, RZ, RZ, R11 ;  /* 0x000000ffff037224 */ /* 0x000fce00078e000b */
.L_x_1:
[----:B------:R-:W-:Y:S05]  /*0e80*/  BSYNC.RECONVERGENT B0 ;  /* 0x0000000000007941 */ /* 0x000fea0003800200 */
.L_x_0:
[----:B------:R-:W-:Y:S01]  /*0e90*/  DSETP.MAX.AND P0, P1, RZ, R2, PT ;  /* 0x00000002ff00722a */ /* 0x000fe2000390f000 */
[----:B------:R-:W-:Y:S02]  /*0ea0*/  IMAD.MOV.U32 R9, RZ, RZ, R3 ;  /* 0x000000ffff097224 */ /* 0x000fe400078e0003 */
[----:B------:R-:W-:Y:S02]  /*0eb0*/  IMAD.MOV.U32 R0, RZ, RZ, RZ ;  /* 0x000000ffff007224 */ /* 0x000fe400078e00ff */
[----:B------:R-:W-:Y:S02]  /*0ec0*/  IMAD.MOV.U32 R7, RZ, RZ, R2 ;  /* 0x000000ffff077224 */ /* 0x000fe400078e0002 */
[----:B------:R-:W-:Y:S01]  /*0ed0*/  IMAD.MOV.U32 R2, RZ, RZ, RZ ;  /* 0x000000ffff027224 */ /* 0x000fe200078e00ff */
[----:B------:R-:W-:Y:S01]  /*0ee0*/  FSEL R11, R0, R9, P0 ;  /* 0x00000009000b7208 */ /* 0x000fe20000000000 */
[----:B------:R-:W-:-:S03]  /*0ef0*/  IMAD.MOV.U32 R6, RZ, RZ, 0x80000 ;  /* 0x00080000ff067424 */ /* 0x000fc600078e00ff */
[----:B------:R-:W-:Y:S02]  /*0f00*/  SEL R2, R2, R7, P0 ;  /* 0x0000000702027207 */ /* 0x000fe40000000000 */
[----:B------:R-:W-:-:S05]  /*0f10*/  @P1 LOP3.LUT R11, R9, 0x80000, RZ, 0xfc, !PT ;  /* 0x00080000090b1812 */ /* 0x000fca00078efcff */
[----:B------:R-:W-:-:S04]  /*0f20*/  IMAD.MOV.U32 R3, RZ, RZ, R11 ;  /* 0x000000ffff037224 */ /* 0x000fc800078e000b */
[----:B------:R-:W-:Y:S02]  /*0f30*/  IMAD.MOV.U32 R0, RZ, RZ, R3 ;  /* 0x000000ffff007224 */ /* 0x000fe400078e0003 */
[----:B------:R-:W-:-:S06]  /*0f40*/  DSETP.MIN.AND P0, P1, R2, 1, PT ;  /* 0x3ff000000200742a */ /* 0x000fcc0003900000 */
[----:B------:R-:W-:Y:S02]  /*0f50*/  FSEL R7, R0, 1.875, P0 ;  /* 0x3ff0000000077808 */ /* 0x000fe40000000000 */
[----:B------:R-:W-:-:S06]  /*0f60*/  SEL R2, R2, RZ, P0 ;  /* 0x000000ff02027207 */ /* 0x000fcc0000000000 */
[----:B------:R-:W-:-:S05]  /*0f70*/  @P1 LOP3.LUT R7, R6, 0x3ff00000, RZ, 0xfc, !PT ;  /* 0x3ff0000006071812 */ /* 0x000fca00078efcff */
[----:B------:R-:W-:-:S05]  /*0f80*/  IMAD.MOV.U32 R3, RZ, RZ, R7 ;  /* 0x000000ffff037224 */ /* 0x000fca00078e0007 */
[----:B------:R-:W-:Y:S01]  /*0f90*/  STG.E.64 desc[UR8][R4.64], R2 ;  /* 0x0000000204007986 */ /* 0x000fe2000c101b08 */
[----:B------:R-:W-:Y:S05]  /*0fa0*/  EXIT ;  /* 0x000000000000794d */ /* 0x000fea0003800000 */
        .weak           $__internal_0_$__cuda_sm20_div_rn_f64_full
        .type           $__internal_0_$__cuda_sm20_div_rn_f64_full,@function
        .size           $__internal_0_$__cuda_sm20_div_rn_f64_full,(.L_x_121 - $__internal_0_$__cuda_sm20_div_rn_f64_full)
$__internal_0_$__cuda_sm20_div_rn_f64_full:
[----:B------:R-:W-:Y:S01]  /*0fb0*/  IMAD.MOV.U32 R3, RZ, RZ, 0x3ff80000 ;  /* 0x3ff80000ff037424 */ /* 0x000fe200078e00ff */
[----:B------:R-:W-:Y:S01]  /*0fc0*/  BSSY.RECONVERGENT B1, `(.L_x_2) ;  /* 0x000004c000017945 */ /* 0x000fe20003800200 */
[----:B------:R-:W-:Y:S02]  /*0fd0*/  IMAD.MOV.U32 R2, RZ, RZ, 0x0 ;  /* 0x00000000ff027424 */ /* 0x000fe400078e00ff */
[----:B------:R-:W0:Y:S01]  /*0fe0*/  MUFU.RCP64H R9, R3 ;  /* 0x0000000300097308 */ /* 0x000e220000001800 */
[----:B------:R-:W-:Y:S02]  /*0ff0*/  IMAD.MOV.U32 R8, RZ, RZ, 0x1 ;  /* 0x00000001ff087424 */ /* 0x000fe400078e00ff */
[----:B------:R-:W-:Y:S02]  /*1000*/  IMAD.MOV.U32 R7, RZ, RZ, R13 ;  /* 0x000000ffff077224 */ /* 0x000fe400078e000d */
[----:B------:R-:W-:Y:S02]  /*1010*/  IMAD.MOV.U32 R6, RZ, RZ, R12 ;  /* 0x000000ffff067224 */ /* 0x000fe400078e000c */
[----:B------:R-:W-:Y:S01]  /*1020*/  IMAD.MOV.U32 R19, RZ, RZ, 0x40000000 ;  /* 0x40000000ff137424 */ /* 0x000fe200078e00ff */
[----:B------:R-:W-:-:S03]  /*1030*/  FSETP.GEU.AND P1, PT, |R7|, 1.469367938527859385e-39, PT ;  /* 0x001000000700780b */ /* 0x000fc60003f2e200 */
[----:B------:R-:W-:Y:S01]  /*1040*/  VIADD R21, R19, 0xffffffff ;  /* 0xffffffff13157836 */ /* 0x000fe20000000000 */
[----:B0-----:R-:W-:-:S08]  /*1050*/  DFMA R10, R8, -R2, 1 ;  /* 0x3ff00000080a742b */ /* 0x001fd00000000802 */
[----:B------:R-:W-:Y:S01]  /*1060*/  DFMA R12, R10, R10, R10 ;  /* 0x0000000a0a0c722b */ /* 0x000fe2000000000a */
[----:B------:R-:W-:Y:S01]  /*1070*/  LOP3.LUT R10, R7, 0x7ff00000, RZ, 0xc0, !PT ;  /* 0x7ff00000070a7812 */ /* 0x000fe200078ec0ff */
[----:B------:R-:W-:-:S03]  /*1080*/  IMAD.MOV.U32 R11, RZ, RZ, 0x1ca00000 ;  /* 0x1ca00000ff0b7424 */ /* 0x000fc600078e00ff */
[----:B------:R-:W-:Y:S01]  /*1090*/  ISETP.GE.U32.AND P0, PT, R10, 0x40000000, PT ;  /* 0x400000000a00780c */ /* 0x000fe20003f06070 */
[----:B------:R-:W-:Y:S02]  /*10a0*/  IMAD.MOV.U32 R18, RZ, RZ, R10 ;  /* 0x000000ffff127224 */ /* 0x000fe400078e000a */
[----:B------:R-:W-:Y:S01]  /*10b0*/  DFMA R14, R8, R12, R8 ;  /* 0x0000000c080e722b */ /* 0x000fe20000000008 */
[----:B------:R-:W-:Y:S01]  /*10c0*/  SEL R11, R11, 0x63400000, !P0 ;  /* 0x634000000b0b7807 */ /* 0x000fe20004000000 */
[----:B------:R-:W-:-:S03]  /*10d0*/  IMAD.MOV.U32 R8, RZ, RZ, R6 ;  /* 0x000000ffff087224 */ /* 0x000fc600078e0006 */
[C-C-:B------:R-:W-:Y:S02]  /*10e0*/  @!P1 LOP3.LUT R12, R11.reuse, 0x80000000, R7.reuse, 0xf8, !PT ;  /* 0x800000000b0c9812 */ /* 0x140fe400078ef807 */
[----:B------:R-:W-:Y:S01]  /*10f0*/  LOP3.LUT R9, R11, 0x800fffff, R7, 0xf8, !PT ;  /* 0x800fffff0b097812 */ /* 0x000fe200078ef807 */
[----:B------:R-:W-:Y:S01]  /*1100*/  DFMA R16, R14, -R2, 1 ;  /* 0x3ff000000e10742b */ /* 0x000fe20000000802 */
[----:B------:R-:W-:Y:S01]  /*1110*/  @!P1 LOP3.LUT R13, R12, 0x100000, RZ, 0xfc, !PT ;  /* 0x001000000c0d9812 */ /* 0x000fe200078efcff */
[----:B------:R-:W-:-:S06]  /*1120*/  @!P1 IMAD.MOV.U32 R12, RZ, RZ, RZ ;  /* 0x000000ffff0c9224 */ /* 0x000fcc00078e00ff */
[----:B------:R-:W-:Y:S02]  /*1130*/  @!P1 DFMA R8, R8, 2, -R12 ;  /* 0x400000000808982b */ /* 0x000fe4000000080c */
[----:B------:R-:W-:-:S08]  /*1140*/  DFMA R16, R14, R16, R14 ;  /* 0x000000100e10722b */ /* 0x000fd0000000000e */
[----:B------:R-:W-:Y:S01]  /*1150*/  @!P1 LOP3.LUT R18, R9, 0x7ff00000, RZ, 0xc0, !PT ;  /* 0x7ff0000009129812 */ /* 0x000fe200078ec0ff */
[----:B------:R-:W-:-:S04]  /*1160*/  DMUL R12, R16, R8 ;  /* 0x00000008100c7228 */ /* 0x000fc80000000000 */
[----:B------:R-:W-:-:S04]  /*1170*/  VIADD R20, R18, 0xffffffff ;  /* 0xffffffff12147836 */ /* 0x000fc80000000000 */
[----:B------:R-:W-:Y:S01]  /*1180*/  DFMA R14, R12, -R2, R8 ;  /* 0x800000020c0e722b */ /* 0x000fe20000000008 */
[----:B------:R-:W-:-:S04]  /*1190*/  ISETP.GT.U32.AND P0, PT, R20, 0x7feffffe, PT ;  /* 0x7feffffe1400780c */ /* 0x000fc80003f04070 */
[----:B------:R-:W-:-:S03]  /*11a0*/  ISETP.GT.U32.OR P0, PT, R21, 0x7feffffe, P0 ;  /* 0x7feffffe1500780c */ /* 0x000fc60000704470 */
[----:B------:R-:W-:-:S10]  /*11b0*/  DFMA R12, R16, R14, R12 ;  /* 0x0000000e100c722b */ /* 0x000fd4000000000c */
[----:B------:R-:W-:Y:S05]  /*11c0*/  @P0 BRA `(.L_x_3) ;  /* 0x0000000000680947 */ /* 0x000fea0003800000 */
[----:B------:R-:W-:Y:S02]  /*11d0*/  IMAD.MOV.U32 R7, RZ, RZ, 0x40000000 ;  /* 0x40000000ff077424 */ /* 0x000fe400078e00ff */
[----:B------:R-:W-:-:S03]  /*11e0*/  IMAD.MOV.U32 R6, RZ, RZ, RZ ;  /* 0x000000ffff067224 */ /* 0x000fc600078e00ff */
[----:B------:R-:W-:-:S04]  /*11f0*/  VIADDMNMX R10, R10, -R7, 0xb9600000, !PT ;  /* 0xb96000000a0a7446 */ /* 0x000fc80007800907 */
[----:B------:R-:W-:-:S05]  /*1200*/  VIMNMX R10, PT, PT, R10, 0x46a00000, PT ;  /* 0x46a000000a0a7848 */ /* 0x000fca0003fe0100 */
[----:B------:R-:W-:-:S04]  /*1210*/  IMAD.IADD R14, R10, 0x1, -R11 ;  /* 0x000000010a0e7824 */ /* 0x000fc800078e0a0b */
[----:B------:R-:W-:-:S06]  /*1220*/  VIADD R7, R14, 0x7fe00000 ;  /* 0x7fe000000e077836 */ /* 0x000fcc0000000000 */
[----:B------:R-:W-:-:S10]  /*1230*/  DMUL R10, R12, R6 ;  /* 0x000000060c0a7228 */ /* 0x000fd40000000000 */
[----:B------:R-:W-:-:S13]  /*1240*/  FSETP.GTU.AND P0, PT, |R11|, 1.469367938527859385e-39, PT ;  /* 0x001000000b00780b */ /* 0x000fda0003f0c200 */
[----:B------:R-:W-:Y:S05]  /*1250*/  @P0 BRA `(.L_x_4) ;  /* 0x0000000000880947 */ /* 0x000fea0003800000 */
[----:B------:R-:W-:Y:S01]  /*1260*/  DFMA R2, R12, -R2, R8 ;  /* 0x800000020c02722b */ /* 0x000fe20000000008 */
[----:B------:R-:W-:-:S09]  /*1270*/  IMAD.MOV.U32 R6, RZ, RZ, RZ ;  /* 0x000000ffff067224 */ /* 0x000fd200078e00ff */
[C---:B------:R-:W-:Y:S02]  /*1280*/  FSETP.NEU.AND P0, PT, R3.reuse, RZ, PT ;  /* 0x000000ff0300720b */ /* 0x040fe40003f0d000 */
[----:B------:R-:W-:-:S04]  /*1290*/  LOP3.LUT R2, R3, 0x40080000, RZ, 0x3c, !PT ;  /* 0x4008000003027812 */ /* 0x000fc800078e3cff */
[----:B------:R-:W-:-:S04]  /*12a0*/  LOP3.LUT R9, R2, 0x80000000, RZ, 0xc0, !PT ;  /* 0x8000000002097812 */ /* 0x000fc800078ec0ff */
[----:B------:R-:W-:-:S03]  /*12b0*/  LOP3.LUT R7, R9, R7, RZ, 0xfc, !PT ;  /* 0x0000000709077212 */ /* 0x000fc600078efcff */
[----:B------:R-:W-:Y:S05]  /*12c0*/  @!P0 BRA `(.L_x_4) ;  /* 0x00000000006c8947 */ /* 0x000fea0003800000 */
[----:B------:R-:W-:Y:S01]  /*12d0*/  IMAD.MOV R3, RZ, RZ, -R14 ;  /* 0x000000ffff037224 */ /* 0x000fe200078e0a0e */
[----:B------:R-:W-:Y:S01]  /*12e0*/  DMUL.RP R6, R12, R6 ;  /* 0x000000060c067228 */ /* 0x000fe20000008000 */
[----:B------:R-:W-:-:S06]  /*12f0*/  IMAD.MOV.U32 R2, RZ, RZ, RZ ;  /* 0x000000ffff027224 */ /* 0x000fcc00078e00ff */
[----:B------:R-:W-:-:S03]  /*1300*/  DFMA R2, R10, -R2, R12 ;  /* 0x800000020a02722b */ /* 0x000fc6000000000c */
[----:B------:R-:W-:-:S03]  /*1310*/  LOP3.LUT R9, R7, R9, RZ, 0x3c, !PT ;  /* 0x0000000907097212 */ /* 0x000fc600078e3cff */
[----:B------:R-:W-:-:S04]  /*1320*/  IADD3 R2, PT, PT, -R14, -0x43300000, RZ ;  /* 0xbcd000000e027810 */ /* 0x000fc80007ffe1ff */
[----:B------:R-:W-:-:S04]  /*1330*/  FSETP.NEU.AND P0, PT, |R3|, R2, PT ;  /* 0x000000020300720b */ /* 0x000fc80003f0d200 */
[----:B------:R-:W-:Y:S02]  /*1340*/  FSEL R10, R6, R10, !P0 ;  /* 0x0000000a060a7208 */ /* 0x000fe40004000000 */
[----:B------:R-:W-:Y:S01]  /*1350*/  FSEL R11, R9, R11, !P0 ;  /* 0x0000000b090b7208 */ /* 0x000fe20004000000 */
[----:B------:R-:W-:Y:S06]  /*1360*/  BRA `(.L_x_4) ;  /* 0x0000000000447947 */ /* 0x000fec0003800000 */
.L_x_3:
[----:B------:R-:W-:-:S14]  /*1370*/  DSETP.NAN.AND P0, PT, R6, R6, PT ;  /* 0x000000060600722a */ /* 0x000fdc0003f08000 */
[----:B------:R-:W-:Y:S05]  /*1380*/  @P0 BRA `(.L_x_5) ;  /* 0x0000000000340947 */ /* 0x000fea0003800000 */
[----:B------:R-:W-:Y:S01]  /*1390*/  ISETP.NE.AND P0, PT, R18, R19, PT ;  /* 0x000000131200720c */ /* 0x000fe20003f05270 */
[----:B------:R-:W-:Y:S02]  /*13a0*/  IMAD.MOV.U32 R10, RZ, RZ, 0x0 ;  /* 0x00000000ff0a7424 */ /* 0x000fe400078e00ff */
[----:B------:R-:W-:-:S10]  /*13b0*/  IMAD.MOV.U32 R11, RZ, RZ, -0x80000 ;  /* 0xfff80000ff0b7424 */ /* 0x000fd400078e00ff */
[----:B------:R-:W-:Y:S05]  /*13c0*/  @!P0 BRA `(.L_x_4) ;  /* 0x00000000002c8947 */ /* 0x000fea0003800000 */
[----:B------:R-:W-:Y:S02]  /*13d0*/  ISETP.NE.AND P0, PT, R18, 0x7ff00000, PT ;  /* 0x7ff000001200780c */ /* 0x000fe40003f05270 */
[----:B------:R-:W-:Y:S02]  /*13e0*/  LOP3.LUT R6, R7, 0x40080000, RZ, 0x3c, !PT ;  /* 0x4008000007067812 */ /* 0x000fe400078e3cff */
[----:B------:R-:W-:Y:S02]  /*13f0*/  ISETP.EQ.OR P0, PT, R19, RZ, !P0 ;  /* 0x000000ff1300720c */ /* 0x000fe40004702670 */
[----:B------:R-:W-:-:S11]  /*1400*/  LOP3.LUT R11, R6, 0x80000000, RZ, 0xc0, !PT ;  /* 0x80000000060b7812 */ /* 0x000fd600078ec0ff */
[----:B------:R-:W-:Y:S01]  /*1410*/  @P0 LOP3.LUT R2, R11, 0x7ff00000, RZ, 0xfc, !PT ;  /* 0x7ff000000b020812 */ /* 0x000fe200078efcff */
[----:B------:R-:W-:Y:S02]  /*1420*/  @!P0 IMAD.MOV.U32 R10, RZ, RZ, RZ ;  /* 0x000000ffff0a8224 */ /* 0x000fe400078e00ff */
[----:B------:R-:W-:Y:S02]  /*1430*/  @P0 IMAD.MOV.U32 R10, RZ, RZ, RZ ;  /* 0x000000ffff0a0224 */ /* 0x000fe400078e00ff */
[----:B------:R-:W-:Y:S01]  /*1440*/  @P0 IMAD.MOV.U32 R11, RZ, RZ, R2 ;  /* 0x000000ffff0b0224 */ /* 0x000fe200078e0002 */
[----:B------:R-:W-:Y:S06]  /*1450*/  BRA `(.L_x_4) ;  /* 0x0000000000087947 */ /* 0x000fec0003800000 */
.L_x_5:
[----:B------:R-:W-:Y:S01]  /*1460*/  LOP3.LUT R11, R7, 0x80000, RZ, 0xfc, !PT ;  /* 0x00080000070b7812 */ /* 0x000fe200078efcff */
[----:B------:R-:W-:-:S07]  /*1470*/  IMAD.MOV.U32 R10, RZ, RZ, R6 ;  /* 0x000000ffff0a7224 */ /* 0x000fce00078e0006 */
.L_x_4:
[----:B------:R-:W-:Y:S05]  /*1480*/  BSYNC.RECONVERGENT B1 ;  /* 0x0000000000017941 */ /* 0x000fea0003800200 */
.L_x_2:
[----:B------:R-:W-:Y:S02]  /*1490*/  IMAD.MOV.U32 R2, RZ, RZ, R0 ;  /* 0x000000ffff027224 */ /* 0x000fe400078e0000 */
[----:B------:R-:W-:-:S04]  /*14a0*/  IMAD.MOV.U32 R3, RZ, RZ, 0x0 ;  /* 0x00000000ff037424 */ /* 0x000fc800078e00ff */
[----:B------:R-:W-:Y:S05]  /*14b0*/  RET.REL.NODEC R2 `(_Z17gwo_update_kernelPdiiPKdS1_S1_dim) ;  /* 0xffffffe802d07950 */ /* 0x000fea0003c3ffff */
.L_x_6:
[----:B------:R-:W-:-:S00]  /*14c0*/  BRA `(.L_x_6) ;  /* 0xfffffffc00fc7947 */ /* 0x000fc0000383ffff */
[----:B------:R-:W-:-:S00]  /*14d0*/  NOP ;  /* 0x0000000000007918 */ /* 0x000fc00000000000 */
        /* <DEDUP_REMOVED lines=10> */
.L_x_121:


//--------------------- .text._Z21gather_leaders_kernelPKdiPKiPdS3_S3_ --------------------------
	.section	.text._Z21gather_leaders_kernelPKdiPKiPdS3_S3_,"ax",@progbits
	.align	128
        .global         _Z21gather_leaders_kernelPKdiPKiPdS3_S3_
        .type           _Z21gather_leaders_kernelPKdiPKiPdS3_S3_,@function
        .size           _Z21gather_leaders_kernelPKdiPKiPdS3_S3_,(.L_x_123 - _Z21gather_leaders_kernelPKdiPKiPdS3_S3_)
        .other          _Z21gather_leaders_kernelPKdiPKiPdS3_S3_,@"STO_CUDA_ENTRY STV_DEFAULT"
_Z21gather_leaders_kernelPKdiPKiPdS3_S3_:
.text._Z21gather_leaders_kernelPKdiPKiPdS3_S3_:
[----:B------:R-:W-:Y:S01]  /*0000*/  LDC R1, c[0x0][0x37c] ;  /* 0x0000df00ff017b82 */ /* 0x000fe20000000800 */
[----:B------:R-:W0:Y:S07]  /*0010*/  S2R R3, SR_TID.X ;  /* 0x0000000000037919 */ /* 0x000e2e0000002100 */
[----:B------:R-:W0:Y:S01]  /*0020*/  S2UR UR4, SR_CTAID.X ;  /* 0x00000000000479c3 */ /* 0x000e220000002500 */
[----:B------:R-:W1:Y:S07]  /*0030*/  LDCU UR6, c[0x0][0x388] ;  /* 0x00007100ff0677ac */ /* 0x000e6e0008000800 */
[----:B------:R-:W0:Y:S02]  /*0040*/  LDC R2, c[0x0][0x360] ;  /* 0x0000d800ff027b82 */ /* 0x000e240000000800 */
[----:B0-----:R-:W-:-:S05]  /*0050*/  IMAD R2, R2, UR4, R3 ;  /* 0x0000000402027c24 */ /* 0x001fca000f8e0203 */
[----:B-1----:R-:W-:-:S13]  /*0060*/  ISETP.GE.AND P0, PT, R2, UR6, PT ;  /* 0x0000000602007c0c */ /* 0x002fda000bf06270 */
[----:B------:R-:W-:Y:S05]  /*0070*/  @P0 EXIT ;  /* 0x000000000000094d */ /* 0x000fea0003800000 */
[----:B------:R-:W0:Y:S01]  /*0080*/  LDC.64 R4, c[0x0][0x390] ;  /* 0x0000e400ff047b82 */ /* 0x000e220000000a00 */
[----:B------:R-:W0:Y:S01]  /*0090*/  LDCU.64 UR4, c[0x0][0x358] ;  /* 0x00006b00ff0477ac */ /* 0x000e220008000a00 */
[----:B------:R-:W1:Y:S01]  /*00a0*/  LDCU.64 UR8, c[0x0][0x380] ;  /* 0x00007000ff0877ac */ /* 0x000e620008000a00 */
[----:B------:R-:W-:-:S05]  /*00b0*/  SHF.R.S32.HI R3, RZ, 0x1f, R2 ;  /* 0x0000001fff037819 */ /* 0x000fca0000011402 */
[----:B------:R-:W2:Y:S08]  /*00c0*/  LDC.64 R12, c[0x0][0x398] ;  /* 0x0000e600ff0c7b82 */ /* 0x000eb00000000a00 */
[----:B------:R-:W3:Y:S01]  /*00d0*/  LDC.64 R16, c[0x0][0x3a0] ;  /* 0x0000e800ff107b82 */ /* 0x000ee20000000a00 */
[----:B0-----:R-:W4:Y:S04]  /*00e0*/  LDG.E R7, desc[UR4][R4.64] ;  /* 0x0000000404077981 */ /* 0x001f28000c1e1900 */
[----:B------:R-:W5:Y:S04]  /*00f0*/  LDG.E R9, desc[UR4][R4.64+0x4] ;  /* 0x0000040404097981 */ /* 0x000f68000c1e1900 */
[----:B------:R-:W3:Y:S01]  /*0100*/  LDG.E R19, desc[UR4][R4.64+0x8] ;  /* 0x0000080404137981 */ /* 0x000ee2000c1e1900 */
[----:B----4-:R-:W-:-:S03]  /*0110*/  IMAD.WIDE R6, R7, UR6, R2 ;  /* 0x0000000607067c25 */ /* 0x010fc6000f8e0202 */
[----:B-1----:R-:W-:-:S04]  /*0120*/  LEA R14, P0, R6, UR8, 0x3 ;  /* 0x00000008060e7c11 */ /* 0x002fc8000f8018ff */
[----:B------:R-:W-:-:S05]  /*0130*/  LEA.HI.X R15, R6, UR9, R7, 0x3, P0 ;  /* 0x00000009060f7c11 */ /* 0x000fca00080f1c07 */
[----:B------:R-:W4:Y:S01]  /*0140*/  LDG.E.64 R6, desc[UR4][R14.64] ;  /* 0x000000040e067981 */ /* 0x000f22000c1e1b00 */
[----:B-----5:R-:W-:-:S03]  /*0150*/  IMAD.WIDE R8, R9, UR6, R2 ;  /* 0x0000000609087c25 */ /* 0x020fc6000f8e0202 */
[----:B------:R-:W-:-:S04]  /*0160*/  LEA R10, P0, R8, UR8, 0x3 ;  /* 0x00000008080a7c11 */ /* 0x000fc8000f8018ff */
[----:B------:R-:W-:Y:S01]  /*0170*/  LEA.HI.X R11, R8, UR9, R9, 0x3, P0 ;  /* 0x00000009080b7c11 */ /* 0x000fe200080f1c09 */
[----:B--2---:R-:W-:-:S05]  /*0180*/  IMAD.WIDE R8, R2, 0x8, R12 ;  /* 0x0000000802087825 */ /* 0x004fca00078e020c */
[----:B----4-:R-:W-:Y:S04]  /*0190*/  STG.E.64 desc[UR4][R8.64], R6 ;  /* 0x0000000608007986 */ /* 0x010fe8000c101b04 */
[----:B------:R-:W2:Y:S01]  /*01a0*/  LDG.E.64 R10, desc[UR4][R10.64] ;  /* 0x000000040a0a7981 */ /* 0x000ea2000c1e1b00 */
[----:B---3--:R-:W-:-:S03]  /*01b0*/  IMAD.WIDE R12, R19, UR6, R2 ;  /* 0x00000006130c7c25 */ /* 0x008fc6000f8e0202 */
[----:B------:R-:W-:-:S04]  /*01c0*/  LEA R14, P0, R12, UR8, 0x3 ;  /* 0x000000080c0e7c11 */ /* 0x000fc8000f8018ff */
[----:B------:R-:W-:Y:S01]  /*01d0*/  LEA.HI.X R15, R12, UR9, R13, 0x3, P0 ;  /* 0x000000090c0f7c11 */ /* 0x000fe200080f1c0d */
[C---:B------:R-:W-:Y:S02]  /*01e0*/  IMAD.WIDE R12, R2.reuse, 0x8, R16 ;  /* 0x00000008020c7825 */ /* 0x040fe400078e0210 */
[----:B------:R-:W0:Y:S03]  /*01f0*/  LDC.64 R16, c[0x0][0x3a8] ;  /* 0x0000ea00ff107b82 */ /* 0x000e260000000a00 */
[----:B--2---:R-:W-:Y:S04]  /*0200*/  STG.E.64 desc[UR4][R12.64], R10 ;  /* 0x0000000a0c007986 */ /* 0x004fe8000c101b04 */
[----:B------:R-:W2:Y:S01]  /*0210*/  LDG.E.64 R4, desc[UR4][R14.64] ;  /* 0x000000040e047981 */ /* 0x000ea2000c1e1b00 */
[----:B0-----:R-:W-:-:S05]  /*0220*/  IMAD.WIDE R2, R2, 0x8, R16 ;  /* 0x0000000802027825 */ /* 0x001fca00078e0210 */
[----:B--2---:R-:W-:Y:S01]  /*0230*/  STG.E.64 desc[UR4][R2.64], R4 ;  /* 0x0000000402007986 */ /* 0x004fe2000c101b04 */
[----:B------:R-:W-:Y:S05]  /*0240*/  EXIT ;  /* 0x000000000000794d */ /* 0x000fea0003800000 */
.L_x_7:
        /* <DEDUP_REMOVED lines=11> */
.L_x_123:


//--------------------- .text._Z18reduce_top3_stage2PK6PairFIiPi --------------------------
	.section	.text._Z18reduce_top3_stage2PK6PairFIiPi,"ax",@progbits
	.align	128
        .global         _Z18reduce_top3_stage2PK6PairFIiPi
        .type           _Z18reduce_top3_stage2PK6PairFIiPi,@function
        .size           _Z18reduce_top3_stage2PK6PairFIiPi,(.L_x_124 - _Z18reduce_top3_stage2PK6PairFIiPi)
        .other          _Z18reduce_top3_stage2PK6PairFIiPi,@"STO_CUDA_ENTRY STV_DEFAULT"
_Z18reduce_top3_stage2PK6PairFIiPi:
.text._Z18reduce_top3_stage2PK6PairFIiPi:
[----:B------:R-:W-:Y:S01]  /*0000*/  LDC R1, c[0x0][0x37c] ;  /* 0x0000df00ff017b82 */ /* 0x000fe20000000800 */
[----:B------:R-:W0:Y:S01]  /*0010*/  S2R R32, SR_TID.X ;  /* 0x0000000000207919 */ /* 0x000e220000002100 */
[----:B------:R-:W0:Y:S01]  /*0020*/  LDCU UR4, c[0x0][0x388] ;  /* 0x00007100ff0477ac */ /* 0x000e220008000800 */
[----:B------:R-:W-:Y:S01]  /*0030*/  BSSY.RECONVERGENT B0, `(.L_x_8) ;  /* 0x00000bf000007945 */ /* 0x000fe20003800200 */
[----:B------:R-:W-:Y:S01]  /*0040*/  PRMT R27, RZ, 0x7610, R27 ;  /* 0x00007610ff1b7816 */ /* 0x000fe2000000001b */
[----:B------:R-:W-:Y:S01]  /*0050*/  IMAD.MOV.U32 R2, RZ, RZ, -0x77ff8a64 ;  /* 0x8800759cff027424 */ /* 0x000fe200078e00ff */
[----:B------:R-:W1:Y:S01]  /*0060*/  LDCU.64 UR6, c[0x0][0x358] ;  /* 0x00006b00ff0677ac */ /* 0x000e620008000a00 */
[----:B------:R-:W-:Y:S01]  /*0070*/  PRMT R26, RZ, 0x7610, R26 ;  /* 0x00007610ff1a7816 */ /* 0x000fe2000000001a */
[----:B------:R-:W-:Y:S01]  /*0080*/  IMAD.MOV.U32 R3, RZ, RZ, 0x7e37e43c ;  /* 0x7e37e43cff037424 */ /* 0x000fe200078e00ff */
[----:B------:R-:W-:Y:S01]  /*0090*/  PRMT R25, RZ, 0x7610, R25 ;  /* 0x00007610ff197816 */ /* 0x000fe20000000019 */
[----:B------:R-:W2:Y:S01]  /*00a0*/  LDCU UR5, c[0x0][0x388] ;  /* 0x00007100ff0577ac */ /* 0x000ea20008000800 */
[----:B------:R-:W-:Y:S01]  /*00b0*/  PRMT R24, RZ, 0x7610, R24 ;  /* 0x00007610ff187816 */ /* 0x000fe20000000018 */
[----:B------:R-:W-:Y:S01]  /*00c0*/  IMAD.MOV.U32 R4, RZ, RZ, -0x77ff8a64 ;  /* 0x8800759cff047424 */ /* 0x000fe200078e00ff */
[----:B------:R-:W-:Y:S01]  /*00d0*/  PRMT R13, RZ, 0x7610, R13 ;  /* 0x00007610ff0d7816 */ /* 0x000fe2000000000d */
[----:B------:R-:W-:Y:S01]  /*00e0*/  IMAD.MOV.U32 R5, RZ, RZ, 0x7e37e43c ;  /* 0x7e37e43cff057424 */ /* 0x000fe200078e00ff */
[----:B------:R-:W-:Y:S01]  /*00f0*/  PRMT R11, RZ, 0x7610, R11 ;  /* 0x00007610ff0b7816 */ /* 0x000fe2000000000b */
[----:B------:R-:W-:Y:S01]  /*0100*/  IMAD.MOV.U32 R6, RZ, RZ, -0x77ff8a64 ;  /* 0x8800759cff067424 */ /* 0x000fe200078e00ff */
[----:B------:R-:W-:Y:S01]  /*0110*/  PRMT R9, RZ, 0x7610, R9 ;  /* 0x00007610ff097816 */ /* 0x000fe20000000009 */
[----:B------:R-:W-:Y:S01]  /*0120*/  IMAD.MOV.U32 R7, RZ, RZ, 0x7e37e43c ;  /* 0x7e37e43cff077424 */ /* 0x000fe200078e00ff */
[----:B------:R-:W-:Y:S01]  /*0130*/  PRMT R0, RZ, 0x7610, R0 ;  /* 0x00007610ff007816 */ /* 0x000fe20000000000 */
[----:B------:R-:W-:Y:S01]  /*0140*/  IMAD.MOV.U32 R8, RZ, RZ, -0x1 ;  /* 0xffffffffff087424 */ /* 0x000fe200078e00ff */
[----:B------:R-:W-:Y:S01]  /*0150*/  PRMT R31, RZ, 0x7610, R31 ;  /* 0x00007610ff1f7816 */ /* 0x000fe2000000001f */
[----:B------:R-:W-:Y:S01]  /*0160*/  IMAD.MOV.U32 R10, RZ, RZ, -0x1 ;  /* 0xffffffffff0a7424 */ /* 0x000fe200078e00ff */
[----:B------:R-:W-:Y:S01]  /*0170*/  PRMT R30, RZ, 0x7610, R30 ;  /* 0x00007610ff1e7816 */ /* 0x000fe2000000001e */
[----:B------:R-:W-:Y:S01]  /*0180*/  IMAD.MOV.U32 R12, RZ, RZ, -0x1 ;  /* 0xffffffffff0c7424 */ /* 0x000fe200078e00ff */
[----:B------:R-:W-:-:S02]  /*0190*/  PRMT R29, RZ, 0x7610, R29 ;  /* 0x00007610ff1d7816 */ /* 0x000fc4000000001d */
[----:B------:R-:W-:Y:S02]  /*01a0*/  PRMT R28, RZ, 0x7610, R28 ;  /* 0x00007610ff1c7816 */ /* 0x000fe4000000001c */
[----:B0-----:R-:W-:-:S13]  /*01b0*/  ISETP.GE.AND P0, PT, R32, UR4, PT ;  /* 0x0000000420007c0c */ /* 0x001fda000bf06270 */
[----:B-12---:R-:W-:Y:S05]  /*01c0*/  @P0 BRA `(.L_x_9) ;  /* 0x0000000800940947 */ /* 0x006fea0003800000 */
        /* <DEDUP_REMOVED lines=20> */
[----:B------:R-:W-:-:S07]  /*0310*/  PRMT R27, RZ, 0x7610, R27 ;  /* 0x00007610ff1b7816 */ /* 0x000fce000000001b */
.L_x_12:
[----:B------:R-:W0:Y:S02]  /*0320*/  LDC.64 R16, c[0x0][0x380] ;  /* 0x0000e000ff107b82 */ /* 0x000e240000000a00 */
[----:B0-----:R-:W-:-:S05]  /*0330*/  IMAD.WIDE R16, R32, 0x10, R16 ;  /* 0x0000001020107825 */ /* 0x001fca00078e0210 */
[----:B------:R-:W2:Y:S01]  /*0340*/  LDG.E.64 R14, desc[UR6][R16.64+0x8] ;  /* 0x00000806100e7981 */ /* 0x000ea2000c1e1b00 */
[----:B------:R-:W-:Y:S01]  /*0350*/  BSSY.RECONVERGENT B1, `(.L_x_10) ;  /* 0x0000088000017945 */ /* 0x000fe20003800200 */
[----:B--2---:R-:W-:-:S13]  /*0360*/  ISETP.GE.AND P0, PT, R14, RZ, PT ;  /* 0x000000ff0e00720c */ /* 0x004fda0003f06270 */
[----:B------:R-:W-:Y:S05]  /*0370*/  @!P0 BRA `(.L_x_11) ;  /* 0x0000000800148947 */ /* 0x000fea0003800000 */
[----:B------:R-:W2:Y:S01]  /*0380*/  LDG.E.64 R16, desc[UR6][R16.64] ;  /* 0x0000000610107981 */ /* 0x000ea2000c1e1b00 */
[----:B------:R-:W-:Y:S01]  /*0390*/  ISETP.GE.AND P2, PT, R14, R10, PT ;  /* 0x0000000a0e00720c */ /* 0x000fe20003f46270 */
[----:B------:R-:W-:Y:S01]  /*03a0*/  IMAD.MOV.U32 R35, RZ, RZ, R8 ;  /* 0x000000ffff237224 */ /* 0x000fe200078e0008 */
[----:B------:R-:W-:Y:S01]  /*03b0*/  PRMT R0, R0, 0x5410, R13 ;  /* 0x0000541000007816 */ /* 0x000fe2000000000d */
[----:B------:R-:W-:Y:S01]  /*03c0*/  IMAD.MOV.U32 R19, RZ, RZ, R3 ;  /* 0x000000ffff137224 */ /* 0x000fe200078e0003 */
[----:B------:R-:W-:Y:S01]  /*03d0*/  SEL R18, RZ, 0xffffffff, P2 ;  /* 0xffffffffff127807 */ /* 0x000fe20001000000 */
[----:B------:R-:W-:Y:S01]  /*03e0*/  IMAD.MOV.U32 R33, RZ, RZ, R12 ;  /* 0x000000ffff217224 */ /* 0x000fe200078e000c */
[----:B------:R-:W-:Y:S01]  /*03f0*/  PRMT R9, R9, 0x5410, R11 ;  /* 0x0000541009097816 */ /* 0x000fe2000000000b */
        /* <DEDUP_REMOVED lines=13> */
[C---:B------:R-:W-:Y:S01]  /*04d0*/  PRMT R38, R15.reuse, 0x7773, RZ ;  /* 0x000077730f267816 */ /* 0x040fe200000000ff */
[----:B------:R-:W-:Y:S01]  /*04e0*/  IMAD.MOV.U32 R12, RZ, RZ, R35 ;  /* 0x000000ffff0c7224 */ /* 0x000fe200078e0023 */
[C---:B------:R-:W-:Y:S01]  /*04f0*/  PRMT R37, R15.reuse, 0x7772, RZ ;  /* 0x000077720f257816 */ /* 0x040fe200000000ff */
[----:B------:R-:W-:Y:S01]  /*0500*/  IMAD.MOV.U32 R10, RZ, RZ, R14 ;  /* 0x000000ffff0a7224 */ /* 0x000fe200078e000e */
[----:B------:R-:W-:Y:S01]  /*0510*/  PRMT R36, R15, 0x7771, RZ ;  /* 0x000077710f247816 */ /* 0x000fe200000000ff */
[----:B------:R-:W-:Y:S01]  /*0520*/  IMAD.MOV.U32 R7, RZ, RZ, R19 ;  /* 0x000000ffff077224 */ /* 0x000fe200078e0013 */
[----:B------:R-:W-:-:S02]  /*0530*/  PRMT R31, R31, 0x5410, R31 ;  /* 0x000054101f1f7816 */ /* 0x000fc4000000001f */
[----:B------:R-:W-:Y:S02]  /*0540*/  PRMT R30, R30, 0x5410, R30 ;  /* 0x000054101e1e7816 */ /* 0x000fe4000000001e */
[----:B------:R-:W-:Y:S02]  /*0550*/  PRMT R29, R29, 0x5410, R29 ;  /* 0x000054101d1d7816 */ /* 0x000fe4000000001d */
[----:B------:R-:W-:Y:S02]  /*0560*/  PRMT R28, R28, 0x5410, R28 ;  /* 0x000054101c1c7816 */ /* 0x000fe4000000001c */
[----:B------:R-:W-:Y:S02]  /*0570*/  PRMT R15, R15, 0x7770, RZ ;  /* 0x000077700f0f7816 */ /* 0x000fe400000000ff */
[----:B------:R-:W-:Y:S02]  /*0580*/  PRMT R27, R13, 0x7610, R27 ;  /* 0x000076100d1b7816 */ /* 0x000fe4000000001b */
[----:B------:R-:W-:-:S02]  /*0590*/  PRMT R26, R11, 0x7610, R26 ;  /* 0x000076100b1a7816 */ /* 0x000fc4000000001a */
[----:B------:R-:W-:Y:S02]  /*05a0*/  PRMT R25, R9, 0x7610, R25 ;  /* 0x0000761009197816 */ /* 0x000fe40000000019 */
[----:B------:R-:W-:Y:S02]  /*05b0*/  PRMT R24, R0, 0x7610, R24 ;  /* 0x0000761000187816 */ /* 0x000fe40000000018 */
[----:B------:R-:W-:Y:S02]  /*05c0*/  PRMT R30, R25, 0x7632, R30 ;  /* 0x00007632191e7816 */ /* 0x000fe4000000001e */
[----:B------:R-:W-:Y:S02]  /*05d0*/  PRMT R31, R24, 0x7632, R31 ;  /* 0x00007632181f7816 */ /* 0x000fe4000000001f */
[----:B------:R-:W-:Y:S02]  /*05e0*/  PRMT R29, R26, 0x7632, R29 ;  /* 0x000076321a1d7816 */ /* 0x000fe4000000001d */
[----:B------:R-:W-:-:S02]  /*05f0*/  PRMT R28, R27, 0x7632, R28 ;  /* 0x000076321b1c7816 */ /* 0x000fc4000000001c */
[----:B------:R-:W-:Y:S02]  /*0600*/  PRMT R13, R38, 0x7610, R13 ;  /* 0x00007610260d7816 */ /* 0x000fe4000000000d */
[----:B------:R-:W-:Y:S02]  /*0610*/  PRMT R11, R37, 0x7610, R11 ;  /* 0x00007610250b7816 */ /* 0x000fe4000000000b */
[----:B------:R-:W-:Y:S02]  /*0620*/  PRMT R9, R36, 0x7610, R9 ;  /* 0x0000761024097816 */ /* 0x000fe40000000009 */
[----:B------:R-:W-:Y:S01]  /*0630*/  PRMT R0, R15, 0x7610, R0 ;  /* 0x000076100f007816 */ /* 0x000fe20000000000 */
[C-C-:B--2---:R-:W-:Y:S02]  /*0640*/  DSETP.NEU.AND P0, PT, R16.reuse, R4.reuse, PT ;  /* 0x000000041000722a */ /* 0x144fe40003f0d000 */
[----:B------:R-:W-:Y:S01]  /*0650*/  DSETP.GEU.AND P1, PT, R16, R4, PT ;  /* 0x000000041000722a */ /* 0x000fe20003f2e000 */
[----:B------:R-:W-:-:S11]  /*0660*/  IMAD.MOV.U32 R5, RZ, RZ, R17 ;  /* 0x000000ffff057224 */ /* 0x000fd600078e0011 */
[----:B------:R-:W-:-:S04]  /*0670*/  @P0 SEL R18, RZ, 0xffffffff, P1 ;  /* 0xffffffffff120807 */ /* 0x000fc80000800000 */
[----:B------:R-:W-:-:S04]  /*0680*/  LOP3.LUT R18, R18, 0x1, RZ, 0xc0, !PT ;  /* 0x0000000112127812 */ /* 0x000fc800078ec0ff */
[----:B------:R-:W-:Y:S01]  /*0690*/  ISETP.NE.U32.AND P0, PT, R18, 0x1, PT ;  /* 0x000000011200780c */ /* 0x000fe20003f05070 */
[----:B------:R-:W-:Y:S02]  /*06a0*/  IMAD.MOV.U32 R18, RZ, RZ, R2 ;  /* 0x000000ffff127224 */ /* 0x000fe400078e0002 */
[----:B------:R-:W-:Y:S02]  /*06b0*/  IMAD.MOV.U32 R2, RZ, RZ, R4 ;  /* 0x000000ffff027224 */ /* 0x000fe400078e0004 */
[----:B------:R-:W-:Y:S02]  /*06c0*/  IMAD.MOV.U32 R6, RZ, RZ, R18 ;  /* 0x000000ffff067224 */ /* 0x000fe400078e0012 */
[----:B------:R-:W-:-:S06]  /*06d0*/  IMAD.MOV.U32 R4, RZ, RZ, R16 ;  /* 0x000000ffff047224 */ /* 0x000fcc00078e0010 */
[----:B------:R-:W-:Y:S05]  /*06e0*/  @!P0 BRA `(.L_x_11) ;  /* 0x0000000400388947 */ /* 0x000fea0003800000 */
[C-C-:B------:R-:W-:Y:S01]  /*06f0*/  DSETP.NEU.AND P0, PT, R16.reuse, R18.reuse, PT ;  /* 0x000000121000722a */ /* 0x140fe20003f0d000 */
[----:B------:R-:W-:Y:S01]  /*0700*/  ISETP.GE.AND P2, PT, R14, R35, PT ;  /* 0x000000230e00720c */ /* 0x000fe20003f46270 */
[----:B------:R-:W-:Y:S01]  /*0710*/  DSETP.GEU.AND P1, PT, R16, R18, PT ;  /* 0x000000121000722a */ /* 0x000fe20003f2e000 */
        /* <DEDUP_REMOVED lines=12> */
[----:B------:R-:W-:Y:S01]  /*07e0*/  @P0 SEL R2, RZ, 0xffffffff, P1 ;  /* 0xffffffffff020807 */ /* 0x000fe20000800000 */
[----:B------:R-:W-:Y:S01]  /*07f0*/  IMAD.MOV.U32 R6, RZ, RZ, R18 ;  /* 0x000000ffff067224 */ /* 0x000fe200078e0012 */
[----:B------:R-:W-:Y:S01]  /*0800*/  PRMT R11, R9, 0x7632, R11 ;  /* 0x00007632090b7816 */ /* 0x000fe2000000000b */
[----:B------:R-:W-:Y:S01]  /*0810*/  IMAD.MOV.U32 R7, RZ, RZ, R19 ;  /* 0x000000ffff077224 */ /* 0x000fe200078e0013 */
[----:B------:R-:W-:-:S02]  /*0820*/  LOP3.LUT R2, R2, 0x1, RZ, 0xc0, !PT ;  /* 0x0000000102027812 */ /* 0x000fc400078ec0ff */
[----:B------:R-:W-:Y:S02]  /*0830*/  PRMT R9, R11, 0x7632, R9 ;  /* 0x000076320b097816 */ /* 0x000fe40000000009 */
[----:B------:R-:W-:Y:S01]  /*0840*/  ISETP.NE.U32.AND P0, PT, R2, 0x1, PT ;  /* 0x000000010200780c */ /* 0x000fe20003f05070 */
[----:B------:R-:W-:Y:S01]  /*0850*/  IMAD.MOV.U32 R2, RZ, RZ, R16 ;  /* 0x000000ffff027224 */ /* 0x000fe200078e0010 */
[----:B------:R-:W-:Y:S02]  /*0860*/  PRMT R0, R13, 0x7632, R0 ;  /* 0x000076320d007816 */ /* 0x000fe40000000000 */
[----:B------:R-:W-:Y:S02]  /*0870*/  PRMT R31, R24, 0x7632, R31 ;  /* 0x00007632181f7816 */ /* 0x000fe4000000001f */
[----:B------:R-:W-:Y:S02]  /*0880*/  PRMT R30, R25, 0x7632, R30 ;  /* 0x00007632191e7816 */ /* 0x000fe4000000001e */
[----:B------:R-:W-:-:S02]  /*0890*/  PRMT R29, R26, 0x7632, R29 ;  /* 0x000076321a1d7816 */ /* 0x000fc4000000001d */
[----:B------:R-:W-:-:S03]  /*08a0*/  PRMT R28, R27, 0x7632, R28 ;  /* 0x000076321b1c7816 */ /* 0x000fc6000000001c */
        /* <DEDUP_REMOVED lines=26> */
[----:B------:R-:W-:-:S07]  /*0a50*/  PRMT R24, R24, 0x7632, R24 ;  /* 0x0000763218187816 */ /* 0x000fce0000000018 */
[----:B------:R-:W-:Y:S01]  /*0a60*/  @!P0 PRMT R13, R0, 0x7632, R13 ;  /* 0x00007632000d8816 */ /* 0x000fe2000000000d */
[----:B------:R-:W-:Y:S01]  /*0a70*/  @!P0 IMAD.MOV.U32 R6, RZ, RZ, R16 ;  /* 0x000000ffff068224 */ /* 0x000fe200078e0010 */
[----:B------:R-:W-:Y:S01]  /*0a80*/  @!P0 PRMT R11, R9, 0x7632, R11 ;  /* 0x00007632090b8816 */ /* 0x000fe2000000000b */
[----:B------:R-:W-:Y:S01]  /*0a90*/  @!P0 IMAD.MOV.U32 R7, RZ, RZ, R17 ;  /* 0x000000ffff078224 */ /* 0x000fe200078e0011 */
[----:B------:R-:W-:Y:S01]  /*0aa0*/  PRMT R0, R13, 0x7632, R0 ;  /* 0x000076320d007816 */ /* 0x000fe20000000000 */
[----:B------:R-:W-:Y:S01]  /*0ab0*/  @!P0 IMAD.MOV.U32 R2, RZ, RZ, R18 ;  /* 0x000000ffff028224 */ /* 0x000fe200078e0012 */
[----:B------:R-:W-:Y:S01]  /*0ac0*/  PRMT R9, R11, 0x7632, R9 ;  /* 0x000076320b097816 */ /* 0x000fe20000000009 */
[----:B------:R-:W-:Y:S01]  /*0ad0*/  @!P0 IMAD.MOV.U32 R3, RZ, RZ, R19 ;  /* 0x000000ffff038224 */ /* 0x000fe200078e0013 */
[----:B------:R-:W-:Y:S01]  /*0ae0*/  @!P0 PRMT R31, R15, 0x7610, R31 ;  /* 0x000076100f1f8816 */ /* 0x000fe2000000001f */
        /* <DEDUP_REMOVED lines=9> */
[----:B------:R-:W-:-:S02]  /*0b80*/  @!P0 PRMT R26, R26, 0x7632, R26 ;  /* 0x000076321a1a8816 */ /* 0x000fc4000000001a */
[----:B------:R-:W-:Y:S02]  /*0b90*/  @!P0 PRMT R25, R25, 0x7632, R25 ;  /* 0x0000763219198816 */ /* 0x000fe40000000019 */
[----:B------:R-:W-:Y:S02]  /*0ba0*/  @!P0 PRMT R24, R24, 0x7632, R24 ;  /* 0x0000763218188816 */ /* 0x000fe40000000018 */
[----:B------:R-:W-:Y:S02]  /*0bb0*/  @!P0 PRMT R9, R11, 0x7632, R9 ;  /* 0x000076320b098816 */ /* 0x000fe40000000009 */
[----:B------:R-:W-:-:S07]  /*0bc0*/  @!P0 PRMT R0, R13, 0x7632, R0 ;  /* 0x000076320d008816 */ /* 0x000fce0000000000 */
.L_x_11:
[----:B------:R-:W-:Y:S05]  /*0bd0*/  BSYNC.RECONVERGENT B1 ;  /* 0x0000000000017941 */ /* 0x000fea0003800200 */
.L_x_10:
[----:B------:R-:W0:Y:S02]  /*0be0*/  LDCU UR4, c[0x0][0x360] ;  /* 0x00006c00ff0477ac */ /* 0x000e240008000800 */
[----:B0-----:R-:W-:-:S05]  /*0bf0*/  VIADD R32, R32, UR4 ;  /* 0x0000000420207c36 */ /* 0x001fca0008000000 */
[----:B------:R-:W-:-:S13]  /*0c00*/  ISETP.GE.AND P0, PT, R32, UR5, PT ;  /* 0x0000000520007c0c */ /* 0x000fda000bf06270 */
[----:B------:R-:W-:Y:S05]  /*0c10*/  @!P0 BRA `(.L_x_12) ;  /* 0xfffffff400c08947 */ /* 0x000fea000383ffff */
.L_x_9:
[----:B------:R-:W-:Y:S05]  /*0c20*/  BSYNC.RECONVERGENT B0 ;  /* 0x0000000000007941 */ /* 0x000fea0003800200 */
.L_x_8:
[----:B------:R-:W0:Y:S01]  /*0c30*/  S2R R15, SR_CgaCtaId ;  /* 0x00000000000f7919 */ /* 0x000e220000008800 */
[----:B------:R-:W-:Y:S01]  /*0c40*/  LOP3.LUT R18, R0, 0xffff, RZ, 0xc0, !PT ;  /* 0x0000ffff00127812 */ /* 0x000fe200078ec0ff */
[----:B------:R-:W1:Y:S01]  /*0c50*/  LDCU UR4, c[0x0][0x360] ;  /* 0x00006c00ff0477ac */ /* 0x000e620008000800 */
[----:B------:R-:W-:Y:S01]  /*0c60*/  LOP3.LUT R13, R13, 0xffff, RZ, 0xc0, !PT ;  /* 0x0000ffff0d0d7812 */ /* 0x000fe200078ec0ff */
[----:B------:R-:W2:Y:S01]  /*0c70*/  S2R R14, SR_TID.X ;  /* 0x00000000000e7919 */ /* 0x000ea20000002100 */
[----:B------:R-:W-:Y:S02]  /*0c80*/  LOP3.LUT R16, R11, 0xffff, RZ, 0xc0, !PT ;  /* 0x0000ffff0b107812 */ /* 0x000fe400078ec0ff */
[----:B------:R-:W-:Y:S02]  /*0c90*/  LOP3.LUT R9, R9, 0xffff, RZ, 0xc0, !PT ;  /* 0x0000ffff09097812 */ /* 0x000fe400078ec0ff */
[----:B------:R-:W-:Y:S02]  /*0ca0*/  MOV R0, 0x400 ;  /* 0x0000040000007802 */ /* 0x000fe40000000f00 */
[----:B------:R-:W-:-:S02]  /*0cb0*/  LOP3.LUT R27, R27, 0xffff, RZ, 0xc0, !PT ;  /* 0x0000ffff1b1b7812 */ /* 0x000fc400078ec0ff */
[----:B------:R-:W-:Y:S02]  /*0cc0*/  LOP3.LUT R26, R26, 0xffff, RZ, 0xc0, !PT ;  /* 0x0000ffff1a1a7812 */ /* 0x000fe400078ec0ff */
[----:B------:R-:W-:Y:S02]  /*0cd0*/  LOP3.LUT R25, R25, 0xffff, RZ, 0xc0, !PT ;  /* 0x0000ffff19197812 */ /* 0x000fe400078ec0ff */
[----:B------:R-:W-:Y:S02]  /*0ce0*/  LOP3.LUT R24, R24, 0xffff, RZ, 0xc0, !PT ;  /* 0x0000ffff18187812 */ /* 0x000fe400078ec0ff */
[----:B------:R-:W-:Y:S01]  /*0cf0*/  LOP3.LUT R28, R28, 0xffff, RZ, 0xc0, !PT ;  /* 0x0000ffff1c1c7812 */ /* 0x000fe200078ec0ff */
[----:B-1----:R-:W-:Y:S01]  /*0d00*/  UISETP.GE.U32.AND UP0, UPT, UR4, 0x2, UPT ;  /* 0x000000020400788c */ /* 0x002fe2000bf06070 */
[----:B------:R-:W-:Y:S02]  /*0d10*/  LOP3.LUT R29, R29, 0xffff, RZ, 0xc0, !PT ;  /* 0x0000ffff1d1d7812 */ /* 0x000fe400078ec0ff */
[----:B------:R-:W-:-:S02]  /*0d20*/  LOP3.LUT R30, R30, 0xffff, RZ, 0xc0, !PT ;  /* 0x0000ffff1e1e7812 */ /* 0x000fc400078ec0ff */
[----:B------:R-:W-:Y:S02]  /*0d30*/  LOP3.LUT R31, R31, 0xffff, RZ, 0xc0, !PT ;  /* 0x0000ffff1f1f7812 */ /* 0x000fe400078ec0ff */
[----:B------:R-:W-:Y:S02]  /*0d40*/  PRMT R11, R16, 0x3340, R13 ;  /* 0x00003340100b7816 */ /* 0x000fe4000000000d */
[----:B------:R-:W-:Y:S02]  /*0d50*/  PRMT R18, R18, 0x3340, R9 ;  /* 0x0000334012127816 */ /* 0x000fe40000000009 */
[----:B------:R-:W-:Y:S02]  /*0d60*/  PRMT R9, R26, 0x3340, R27 ;  /* 0x000033401a097816 */ /* 0x000fe4000000001b */
[----:B0-----:R-:W-:Y:S02]  /*0d70*/  LEA R15, R15, R0, 0x18 ;  /* 0x000000000f0f7211 */ /* 0x001fe400078ec0ff */
[----:B------:R-:W-:-:S02]  /*0d80*/  PRMT R24, R24, 0x3340, R25 ;  /* 0x0000334018187816 */ /* 0x000fc40000000019 */
[----:B------:R-:W-:Y:S01]  /*0d90*/  PRMT R13, R29, 0x3340, R28 ;  /* 0x000033401d0d7816 */ /* 0x000fe2000000001c */
[----:B--2---:R-:W-:Y:S01]  /*0da0*/  IMAD R15, R14, 0x30, R15 ;  /* 0x000000300e0f7824 */ /* 0x004fe200078e020f */
[----:B------:R-:W-:Y:S02]  /*0db0*/  PRMT R30, R31, 0x3340, R30 ;  /* 0x000033401f1e7816 */ /* 0x000fe4000000001e */
[----:B------:R-:W-:Y:S02]  /*0dc0*/  PRMT R11, R18, 0x5410, R11 ;  /* 0x00005410120b7816 */ /* 0x000fe4000000000b */
[----:B------:R-:W-:Y:S01]  /*0dd0*/  PRMT R9, R24, 0x5410, R9 ;  /* 0x0000541018097816 */ /* 0x000fe20000000009 */
[----:B------:R0:W-:Y:S01]  /*0de0*/  STS.64 [R15], R4 ;  /* 0x000000040f007388 */ /* 0x0001e20000000a00 */
[----:B------:R-:W-:-:S03]  /*0df0*/  PRMT R13, R30, 0x5410, R13 ;  /* 0x000054101e0d7816 */ /* 0x000fc6000000000d */
[----:B------:R0:W-:Y:S04]  /*0e00*/  STS.64 [R15+0x8], R10 ;  /* 0x0000080a0f007388 */ /* 0x0001e80000000a00 */
[----:B------:R0:W-:Y:S04]  /*0e10*/  STS.64 [R15+0x10], R2 ;  /* 0x000010020f007388 */ /* 0x0001e80000000a00 */
[----:B------:R0:W-:Y:S04]  /*0e20*/  STS.64 [R15+0x18], R8 ;  /* 0x000018080f007388 */ /* 0x0001e80000000a00 */
[----:B------:R0:W-:Y:S04]  /*0e30*/  STS.64 [R15+0x20], R6 ;  /* 0x000020060f007388 */ /* 0x0001e80000000a00 */
[----:B------:R0:W-:Y:S01]  /*0e40*/  STS.64 [R15+0x28], R12 ;  /* 0x0000280c0f007388 */ /* 0x0001e20000000a00 */
[----:B------:R-:W-:Y:S06]  /*0e50*/  BAR.SYNC.DEFER_BLOCKING 0x0 ;  /* 0x0000000000007b1d */ /* 0x000fec0000010000 */
[----:B------:R-:W-:Y:S05]  /*0e60*/  BRA.U !UP0, `(.L_x_13) ;  /* 0x0000000d08587547 */ /* 0x000fea000b800000 */
[----:B0-----:R-:W-:-:S07]  /*0e70*/  IMAD.U32 R6, RZ, RZ, UR4 ;  /* 0x00000004ff067e24 */ /* 0x001fce000f8e00ff */
.L_x_53:
[--C-:B------:R-:W-:Y:S01]  /*0e80*/  IMAD.MOV.U32 R0, RZ, RZ, R6.reuse ;  /* 0x000000ffff007224 */ /* 0x100fe200078e0006 */
[----:B------:R-:W-:Y:S01]  /*0e90*/  SHF.R.U32.HI R6, RZ, 0x1, R6 ;  /* 0x00000001ff067819 */ /* 0x000fe20000011606 */
[----:B------:R-:W-:Y:S03]  /*0ea0*/  BSSY.RECONVERGENT B0, `(.L_x_14) ;  /* 0x00000ce000007945 */ /* 0x000fe60003800200 */
[----:B------:R-:W-:-:S13]  /*0eb0*/  ISETP.GE.U32.AND P0, PT, R14, R6, PT ;  /* 0x000000060e00720c */ /* 0x000fda0003f06070 */
[----:B012-4-:R-:W-:Y:S05]  /*0ec0*/  @P0 BRA `(.L_x_15) ;  /* 0x0000000c002c0947 */ /* 0x017fea0003800000 */
[----:B------:R-:W-:Y:S01]  /*0ed0*/  IMAD R18, R6, 0x30, R15 ;  /* 0x0000003006127824 */ /* 0x000fe200078e020f */
[----:B------:R-:W-:Y:S01]  /*0ee0*/  LDS.64 R2, [R15] ;  /* 0x000000000f027984 */ /* 0x000fe20000000a00 */
[----:B------:R-:W-:Y:S04]  /*0ef0*/  BSSY.RECONVERGENT B1, `(.L_x_16) ;  /* 0x0000047000017945 */ /* 0x000fe80003800200 */
[----:B------:R-:W-:Y:S01]  /*0f00*/  BSSY.RELIABLE B2, `(.L_x_17) ;  /* 0x000001c000027945 */ /* 0x000fe20003800100 */
[----:B------:R-:W0:Y:S04]  /*0f10*/  LDS.64 R10, [R18] ;  /* 0x00000000120a7984 */ /* 0x000e280000000a00 */
[----:B------:R1:W2:Y:S01]  /*0f20*/  LDS.64 R20, [R18+0x8] ;  /* 0x0000080012147984 */ /* 0x0002a20000000a00 */
[----:B0-----:R-:W-:-:S14]  /*0f30*/  DSETP.NEU.AND P0, PT, R10, R2, PT ;  /* 0x000000020a00722a */ /* 0x001fdc0003f0d000 */
[----:B-12---:R-:W-:Y:S05]  /*0f40*/  @!P0 BRA `(.L_x_18) ;  /* 0x0000000000148947 */ /* 0x006fea0003800000 */
[----:B------:R-:W-:-:S14]  /*0f50*/  DSETP.GEU.AND P0, PT, R10, R2, PT ;  /* 0x000000020a00722a */ /* 0x000fdc0003f0e000 */
[----:B------:R-:W-:Y:S05]  /*0f60*/  @!P0 BREAK.RELIABLE B2 ;  /* 0x0000000000028942 */ /* 0x000fea0003800100 */
[----:B------:R-:W-:Y:S05]  /*0f70*/  @P0 BRA `(.L_x_19) ;  /* 0x0000000000500947 */ /* 0x000fea0003800000 */
[----:B------:R0:W1:Y:S01]  /*0f80*/  LDS R12, [R15+0x8] ;  /* 0x000008000f0c7984 */ /* 0x0000620000000800 */
[----:B------:R-:W-:Y:S05]  /*0f90*/  BRA `(.L_x_20) ;  /* 0x0000000000107947 */ /* 0x000fea0003800000 */
.L_x_18:
[----:B------:R-:W0:Y:S02]  /*0fa0*/  LDS R12, [R15+0x8] ;  /* 0x000008000f0c7984 */ /* 0x000e240000000800 */
[----:B0-----:R-:W-:-:S13]  /*0fb0*/  ISETP.GE.AND P0, PT, R20, R12, PT ;  /* 0x0000000c1400720c */ /* 0x001fda0003f06270 */
[----:B------:R-:W-:Y:S05]  /*0fc0*/  @!P0 BREAK.RELIABLE B2 ;  /* 0x0000000000028942 */ /* 0x000fea0003800100 */
[----:B------:R-:W-:Y:S05]  /*0fd0*/  @P0 BRA `(.L_x_19) ;  /* 0x0000000000380947 */ /* 0x000fea0003800000 */
.L_x_20:
[----:B------:R-:W2:Y:S01]  /*0fe0*/  LDS.64 R16, [R15+0x18] ;  /* 0x000018000f107984 */ /* 0x000ea20000000a00 */
[----:B------:R-:W-:Y:S02]  /*0ff0*/  IMAD.MOV.U32 R4, RZ, RZ, R2 ;  /* 0x000000ffff047224 */ /* 0x000fe400078e0002 */
[----:B------:R-:W-:Y:S01]  /*1000*/  IMAD.MOV.U32 R5, RZ, RZ, R3 ;  /* 0x000000ffff057224 */ /* 0x000fe200078e0003 */
[----:B------:R-:W1:Y:S04]  /*1010*/  LDS R13, [R15+0xc] ;  /* 0x00000c000f0d7984 */ /* 0x000e680000000800 */
[----:B------:R-:W3:Y:S04]  /*1020*/  LDS.64 R8, [R15+0x10] ;  /* 0x000010000f087984 */ /* 0x000ee80000000a00 */
[----:B------:R-:W-:Y:S04]  /*1030*/  STS.64 [R15+0x8], R20 ;  /* 0x000008140f007388 */ /* 0x000fe80000000a00 */
[----:B------:R-:W-:Y:S04]  /*1040*/  STS.64 [R15], R10 ;  /* 0x0000000a0f007388 */ /* 0x000fe80000000a00 */
[----:B------:R4:W-:Y:S02]  /*1050*/  STS.64 [R15+0x10], R2 ;  /* 0x000010020f007388 */ /* 0x0009e40000000a00 */
[----:B----4-:R-:W-:-:S02]  /*1060*/  IMAD.MOV.U32 R2, RZ, RZ, R10 ;  /* 0x000000ffff027224 */ /* 0x010fc400078e000a */
[----:B------:R-:W-:Y:S01]  /*1070*/  IMAD.MOV.U32 R3, RZ, RZ, R11 ;  /* 0x000000ffff037224 */ /* 0x000fe200078e000b */
[----:B--2---:R4:W-:Y:S04]  /*1080*/  STS.64 [R15+0x28], R16 ;  /* 0x000028100f007388 */ /* 0x0049e80000000a00 */
[----:B-1----:R4:W-:Y:S04]  /*1090*/  STS.64 [R15+0x18], R12 ;  /* 0x0000180c0f007388 */ /* 0x0029e80000000a00 */
[----:B---3--:R4:W-:Y:S01]  /*10a0*/  STS.64 [R15+0x20], R8 ;  /* 0x000020080f007388 */ /* 0x0089e20000000a00 */
[----:B------:R-:W-:Y:S05]  /*10b0*/  BRA `(.L_x_21) ;  /* 0x0000000000a87947 */ /* 0x000fea0003800000 */
.L_x_19:
[----:B------:R-:W-:Y:S05]  /*10c0*/  BSYNC.RELIABLE B2 ;  /* 0x0000000000027941 */ /* 0x000fea0003800100 */
.L_x_17:
[----:B------:R-:W0:Y:S01]  /*10d0*/  LDS.64 R4, [R15+0x10] ;  /* 0x000010000f047984 */ /* 0x000e220000000a00 */
[----:B------:R-:W-:Y:S01]  /*10e0*/  BSSY.RELIABLE B2, `(.L_x_22) ;  /* 0x0000016000027945 */ /* 0x000fe20003800100 */
[----:B0-----:R-:W-:-:S14]  /*10f0*/  DSETP.NEU.AND P0, PT, R10, R4, PT ;  /* 0x000000040a00722a */ /* 0x001fdc0003f0d000 */
[----:B------:R-:W-:Y:S05]  /*1100*/  @!P0 BRA `(.L_x_23) ;  /* 0x0000000000148947 */ /* 0x000fea0003800000 */
[----:B------:R-:W-:-:S14]  /*1110*/  DSETP.GEU.AND P0, PT, R10, R4, PT ;  /* 0x000000040a00722a */ /* 0x000fdc0003f0e000 */
[----:B------:R-:W-:Y:S05]  /*1120*/  @!P0 BREAK.RELIABLE B2 ;  /* 0x0000000000028942 */ /* 0x000fea0003800100 */
[----:B------:R-:W-:Y:S05]  /*1130*/  @P0 BRA `(.L_x_24) ;  /* 0x0000000000400947 */ /* 0x000fea0003800000 */
[----:B------:R0:W1:Y:S01]  /*1140*/  LDS R12, [R15+0x18] ;  /* 0x000018000f0c7984 */ /* 0x0000620000000800 */
[----:B------:R-:W-:Y:S05]  /*1150*/  BRA `(.L_x_25) ;  /* 0x0000000000107947 */ /* 0x000fea0003800000 */
.L_x_23:
[----:B------:R-:W0:Y:S02]  /*1160*/  LDS R12, [R15+0x18] ;  /* 0x000018000f0c7984 */ /* 0x000e240000000800 */
[----:B0-----:R-:W-:-:S13]  /*1170*/  ISETP.GE.AND P0, PT, R20, R12, PT ;  /* 0x0000000c1400720c */ /* 0x001fda0003f06270 */
[----:B------:R-:W-:Y:S05]  /*1180*/  @!P0 BREAK.RELIABLE B2 ;  /* 0x0000000000028942 */ /* 0x000fea0003800100 */
[----:B------:R-:W-:Y:S05]  /*1190*/  @P0 BRA `(.L_x_24) ;  /* 0x0000000000280947 */ /* 0x000fea0003800000 */
.L_x_25:
[----:B------:R-:W1:Y:S01]  /*11a0*/  LDS R13, [R15+0x1c] ;  /* 0x00001c000f0d7984 */ /* 0x000e620000000800 */
[----:B------:R-:W-:Y:S02]  /*11b0*/  IMAD.MOV.U32 R8, RZ, RZ, R4 ;  /* 0x000000ffff087224 */ /* 0x000fe400078e0004 */
[----:B------:R-:W-:Y:S01]  /*11c0*/  IMAD.MOV.U32 R9, RZ, RZ, R5 ;  /* 0x000000ffff097224 */ /* 0x000fe200078e0005 */
[----:B------:R-:W-:Y:S04]  /*11d0*/  STS.64 [R15+0x18], R20 ;  /* 0x000018140f007388 */ /* 0x000fe80000000a00 */
[----:B------:R-:W-:Y:S04]  /*11e0*/  STS.64 [R15+0x10], R10 ;  /* 0x0000100a0f007388 */ /* 0x000fe80000000a00 */
[----:B------:R2:W-:Y:S02]  /*11f0*/  STS.64 [R15+0x20], R4 ;  /* 0x000020040f007388 */ /* 0x0005e40000000a00 */
[----:B--2---:R-:W-:-:S02]  /*1200*/  IMAD.MOV.U32 R4, RZ, RZ, R10 ;  /* 0x000000ffff047224 */ /* 0x004fc400078e000a */
[----:B------:R-:W-:Y:S01]  /*1210*/  IMAD.MOV.U32 R5, RZ, RZ, R11 ;  /* 0x000000ffff057224 */ /* 0x000fe200078e000b */
[----:B-1----:R1:W-:Y:S01]  /*1220*/  STS.64 [R15+0x28], R12 ;  /* 0x0000280c0f007388 */ /* 0x0023e20000000a00 */
[----:B------:R-:W-:Y:S05]  /*1230*/  BRA `(.L_x_21) ;  /* 0x0000000000487947 */ /* 0x000fea0003800000 */
.L_x_24:
[----:B------:R-:W-:Y:S05]  /*1240*/  BSYNC.RELIABLE B2 ;  /* 0x0000000000027941 */ /* 0x000fea0003800100 */
.L_x_22:
[----:B------:R-:W0:Y:S01]  /*1250*/  LDS.64 R8, [R15+0x20] ;  /* 0x000020000f087984 */ /* 0x000e220000000a00 */
[----:B------:R-:W-:Y:S01]  /*1260*/  BSSY.RELIABLE B2, `(.L_x_26) ;  /* 0x000000b000027945 */ /* 0x000fe20003800100 */
[----:B0-----:R-:W-:-:S14]  /*1270*/  DSETP.NEU.AND P0, PT, R10, R8, PT ;  /* 0x000000080a00722a */ /* 0x001fdc0003f0d000 */
[----:B------:R-:W-:Y:S05]  /*1280*/  @!P0 BRA `(.L_x_27) ;  /* 0x0000000000108947 */ /* 0x000fea0003800000 */
[----:B------:R-:W-:-:S14]  /*1290*/  DSETP.GEU.AND P0, PT, R10, R8, PT ;  /* 0x000000080a00722a */ /* 0x000fdc0003f0e000 */
[----:B------:R-:W-:Y:S05]  /*12a0*/  @P0 BREAK.RELIABLE B2 ;  /* 0x0000000000020942 */ /* 0x000fea0003800100 */
[----:B------:R-:W-:Y:S05]  /*12b0*/  @!P0 BRA `(.L_x_28) ;  /* 0x0000000000148947 */ /* 0x000fea0003800000 */
[----:B------:R-:W-:Y:S05]  /*12c0*/  BRA `(.L_x_21) ;  /* 0x0000000000247947 */ /* 0x000fea0003800000 */
.L_x_27:
[----:B------:R-:W0:Y:S02]  /*12d0*/  LDS R7, [R15+0x28] ;  /* 0x000028000f077984 */ /* 0x000e240000000800 */
[----:B0-----:R-:W-:-:S13]  /*12e0*/  ISETP.GE.AND P0, PT, R20, R7, PT ;  /* 0x000000071400720c */ /* 0x001fda0003f06270 */
[----:B------:R-:W-:Y:S05]  /*12f0*/  @P0 BREAK.RELIABLE B2 ;  /* 0x0000000000020942 */ /* 0x000fea0003800100 */
[----:B------:R-:W-:Y:S05]  /*1300*/  @P0 BRA `(.L_x_21) ;  /* 0x0000000000140947 */ /* 0x000fea0003800000 */
.L_x_28:
[----:B------:R-:W-:Y:S05]  /*1310*/  BSYNC.RELIABLE B2 ;  /* 0x0000000000027941 */ /* 0x000fea0003800100 */
.L_x_26:
[----:B------:R2:W-:Y:S01]  /*1320*/  STS.64 [R15+0x28], R20 ;  /* 0x000028140f007388 */ /* 0x0005e20000000a00 */
[----:B------:R-:W-:Y:S02]  /*1330*/  IMAD.MOV.U32 R8, RZ, RZ, R10 ;  /* 0x000000ffff087224 */ /* 0x000fe400078e000a */
[----:B------:R-:W-:Y:S01]  /*1340*/  IMAD.MOV.U32 R9, RZ, RZ, R11 ;  /* 0x000000ffff097224 */ /* 0x000fe200078e000b */
[----:B------:R2:W-:Y:S06]  /*1350*/  STS.64 [R15+0x20], R10 ;  /* 0x0000200a0f007388 */ /* 0x0005ec0000000a00 */
.L_x_21:
[----:B------:R-:W-:Y:S05]  /*1360*/  BSYNC.RECONVERGENT B1 ;  /* 0x0000000000017941 */ /* 0x000fea0003800200 */
.L_x_16:
[----:B--2---:R-:W2:Y:S01]  /*1370*/  LDS.64 R10, [R18+0x10] ;  /* 0x00001000120a7984 */ /* 0x004ea20000000a00 */
[----:B------:R-:W-:Y:S04]  /*1380*/  BSSY.RECONVERGENT B1, `(.L_x_29) ;  /* 0x0000045000017945 */ /* 0x000fe80003800200 */
[----:B------:R-:W-:Y:S01]  /*1390*/  BSSY.RELIABLE B2, `(.L_x_30) ;  /* 0x000001c000027945 */ /* 0x000fe20003800100 */
[----:B------:R3:W0:Y:S01]  /*13a0*/  LDS.64 R20, [R18+0x18] ;  /* 0x0000180012147984 */ /* 0x0006220000000a00 */
[----:B--2---:R-:W-:-:S14]  /*13b0*/  DSETP.NEU.AND P0, PT, R10, R2, PT ;  /* 0x000000020a00722a */ /* 0x004fdc0003f0d000 */
[----:B0--3--:R-:W-:Y:S05]  /*13c0*/  @!P0 BRA `(.L_x_31) ;  /* 0x0000000000148947 */ /* 0x009fea0003800000 */
[----:B------:R-:W-:-:S14]  /*13d0*/  DSETP.GEU.AND P0, PT, R10, R2, PT ;  /* 0x000000020a00722a */ /* 0x000fdc0003f0e000 */
[----:B------:R-:W-:Y:S05]  /*13e0*/  @!P0 BREAK.RELIABLE B2 ;  /* 0x0000000000028942 */ /* 0x000fea0003800100 */
[----:B------:R-:W-:Y:S05]  /*13f0*/  @P0 BRA `(.L_x_32) ;  /* 0x0000000000540947 */ /* 0x000fea0003800000 */
[----:B-1--4-:R0:W1:Y:S01]  /*1400*/  LDS R12, [R15+0x8] ;  /* 0x000008000f0c7984 */ /* 0x0120620000000800 */
[----:B------:R-:W-:Y:S05]  /*1410*/  BRA `(.L_x_33) ;  /* 0x0000000000107947 */ /* 0x000fea0003800000 */
.L_x_31:
[----:B-1--4-:R-:W0:Y:S02]  /*1420*/  LDS R12, [R15+0x8] ;  /* 0x000008000f0c7984 */ /* 0x012e240000000800 */
[----:B0-----:R-:W-:-:S13]  /*1430*/  ISETP.GE.AND P0, PT, R20, R12, PT ;  /* 0x0000000c1400720c */ /* 0x001fda0003f06270 */
[----:B------:R-:W-:Y:S05]  /*1440*/  @!P0 BREAK.RELIABLE B2 ;  /* 0x0000000000028942 */ /* 0x000fea0003800100 */
[----:B------:R-:W-:Y:S05]  /*1450*/  @P0 BRA `(.L_x_32) ;  /* 0x00000000003c0947 */ /* 0x000fea0003800000 */
.L_x_33:
[----:B------:R-:W2:Y:S01]  /*1460*/  LDS.64 R16, [R15+0x18] ;  /* 0x000018000f107984 */ /* 0x000ea20000000a00 */
[----:B------:R-:W-:Y:S02]  /*1470*/  IMAD.MOV.U32 R8, RZ, RZ, R4 ;  /* 0x000000ffff087224 */ /* 0x000fe400078e0004 */
[----:B------:R-:W-:Y:S01]  /*1480*/  IMAD.MOV.U32 R9, RZ, RZ, R5 ;  /* 0x000000ffff097224 */ /* 0x000fe200078e0005 */
[----:B------:R-:W1:Y:S04]  /*1490*/  LDS R13, [R15+0xc] ;  /* 0x00000c000f0d7984 */ /* 0x000e680000000800 */
[----:B------:R-:W-:Y:S04]  /*14a0*/  STS.64 [R15+0x8], R20 ;  /* 0x000008140f007388 */ /* 0x000fe80000000a00 */
[----:B------:R-:W-:Y:S04]  /*14b0*/  STS.64 [R15], R10 ;  /* 0x0000000a0f007388 */ /* 0x000fe80000000a00 */
[----:B------:R3:W-:Y:S04]  /*14c0*/  STS.64 [R15+0x20], R4 ;  /* 0x000020040f007388 */ /* 0x0007e80000000a00 */
[----:B------:R4:W-:Y:S01]  /*14d0*/  STS.64 [R15+0x10], R2 ;  /* 0x000010020f007388 */ /* 0x0009e20000000a00 */
[----:B---3--:R-:W-:-:S02]  /*14e0*/  IMAD.MOV.U32 R4, RZ, RZ, R2 ;  /* 0x000000ffff047224 */ /* 0x008fc400078e0002 */
[----:B------:R-:W-:Y:S02]  /*14f0*/  IMAD.MOV.U32 R5, RZ, RZ, R3 ;  /* 0x000000ffff057224 */ /* 0x000fe400078e0003 */
[----:B----4-:R-:W-:Y:S02]  /*1500*/  IMAD.MOV.U32 R2, RZ, RZ, R10 ;  /* 0x000000ffff027224 */ /* 0x010fe400078e000a */
[----:B------:R-:W-:Y:S01]  /*1510*/  IMAD.MOV.U32 R3, RZ, RZ, R11 ;  /* 0x000000ffff037224 */ /* 0x000fe200078e000b */
[----:B--2---:R2:W-:Y:S04]  /*1520*/  STS.64 [R15+0x28], R16 ;  /* 0x000028100f007388 */ /* 0x0045e80000000a00 */
[----:B-1----:R2:W-:Y:S01]  /*1530*/  STS.64 [R15+0x18], R12 ;  /* 0x0000180c0f007388 */ /* 0x0025e20000000a00 */
[----:B------:R-:W-:Y:S05]  /*1540*/  BRA `(.L_x_34) ;  /* 0x0000000000a07947 */ /* 0x000fea0003800000 */
.L_x_32:
[----:B------:R-:W-:Y:S05]  /*1550*/  BSYNC.RELIABLE B2 ;  /* 0x0000000000027941 */ /* 0x000fea0003800100 */
.L_x_30:
[----:B------:R-:W-:Y:S01]  /*1560*/  DSETP.NEU.AND P0, PT, R10, R4, PT ;  /* 0x000000040a00722a */ /* 0x000fe20003f0d000 */
[----:B------:R-:W-:-:S13]  /*1570*/  BSSY.RELIABLE B2, `(.L_x_35) ;  /* 0x0000015000027945 */ /* 0x000fda0003800100 */
[----:B------:R-:W-:Y:S05]  /*1580*/  @!P0 BRA `(.L_x_36) ;  /* 0x0000000000148947 */ /* 0x000fea0003800000 */
[----:B------:R-:W-:-:S14]  /*1590*/  DSETP.GEU.AND P0, PT, R10, R4, PT ;  /* 0x000000040a00722a */ /* 0x000fdc0003f0e000 */
[----:B------:R-:W-:Y:S05]  /*15a0*/  @!P0 BREAK.RELIABLE B2 ;  /* 0x0000000000028942 */ /* 0x000fea0003800100 */
[----:B------:R-:W-:Y:S05]  /*15b0*/  @P0 BRA `(.L_x_37) ;  /* 0x0000000000400947 */ /* 0x000fea0003800000 */
[----:B-1--4-:R0:W1:Y:S01]  /*15c0*/  LDS R12, [R15+0x18] ;  /* 0x000018000f0c7984 */ /* 0x0120620000000800 */
[----:B------:R-:W-:Y:S05]  /*15d0*/  BRA `(.L_x_38) ;  /* 0x0000000000107947 */ /* 0x000fea0003800000 */
.L_x_36:
[----:B-1--4-:R-:W0:Y:S02]  /*15e0*/  LDS R12, [R15+0x18] ;  /* 0x000018000f0c7984 */ /* 0x012e240000000800 */
[----:B0-----:R-:W-:-:S13]  /*15f0*/  ISETP.GE.AND P0, PT, R20, R12, PT ;  /* 0x0000000c1400720c */ /* 0x001fda0003f06270 */
[----:B------:R-:W-:Y:S05]  /*1600*/  @!P0 BREAK.RELIABLE B2 ;  /* 0x0000000000028942 */ /* 0x000fea0003800100 */
[----:B------:R-:W-:Y:S05]  /*1610*/  @P0 BRA `(.L_x_37) ;  /* 0x0000000000280947 */ /* 0x000fea0003800000 */
.L_x_38:
        /* <DEDUP_REMOVED lines=10> */
.L_x_37:
[----:B------:R-:W-:Y:S05]  /*16c0*/  BSYNC.RELIABLE B2 ;  /* 0x0000000000027941 */ /* 0x000fea0003800100 */
.L_x_35:
[----:B------:R-:W-:Y:S01]  /*16d0*/  DSETP.NEU.AND P0, PT, R10, R8, PT ;  /* 0x000000080a00722a */ /* 0x000fe20003f0d000 */
[----:B------:R-:W-:-:S13]  /*16e0*/  BSSY.RELIABLE B2, `(.L_x_39) ;  /* 0x000000a000027945 */ /* 0x000fda0003800100 */
[----:B------:R-:W-:Y:S05]  /*16f0*/  @!P0 BRA `(.L_x_40) ;  /* 0x0000000000108947 */ /* 0x000fea0003800000 */
[----:B------:R-:W-:-:S14]  /*1700*/  DSETP.GEU.AND P0, PT, R10, R8, PT ;  /* 0x000000080a00722a */ /* 0x000fdc0003f0e000 */
[----:B------:R-:W-:Y:S05]  /*1710*/  @P0 BREAK.RELIABLE B2 ;  /* 0x0000000000020942 */ /* 0x000fea0003800100 */
[----:B------:R-:W-:Y:S05]  /*1720*/  @!P0 BRA `(.L_x_41) ;  /* 0x0000000000148947 */ /* 0x000fea0003800000 */
[----:B------:R-:W-:Y:S05]  /*1730*/  BRA `(.L_x_34) ;  /* 0x0000000000247947 */ /* 0x000fea0003800000 */
.L_x_40:
[----:B------:R-:W0:Y:S02]  /*1740*/  LDS R7, [R15+0x28] ;  /* 0x000028000f077984 */ /* 0x000e240000000800 */
[----:B0-----:R-:W-:-:S13]  /*1750*/  ISETP.GE.AND P0, PT, R20, R7, PT ;  /* 0x000000071400720c */ /* 0x001fda0003f06270 */
[----:B------:R-:W-:Y:S05]  /*1760*/  @P0 BREAK.RELIABLE B2 ;  /* 0x0000000000020942 */ /* 0x000fea0003800100 */
[----:B------:R-:W-:Y:S05]  /*1770*/  @P0 BRA `(.L_x_34) ;  /* 0x0000000000140947 */ /* 0x000fea0003800000 */
.L_x_41:
[----:B------:R-:W-:Y:S05]  /*1780*/  BSYNC.RELIABLE B2 ;  /* 0x0000000000027941 */ /* 0x000fea0003800100 */
.L_x_39:
[----:B------:R3:W-:Y:S01]  /*1790*/  STS.64 [R15+0x28], R20 ;  /* 0x000028140f007388 */ /* 0x0007e20000000a00 */
[----:B----4-:R-:W-:Y:S02]  /*17a0*/  IMAD.MOV.U32 R8, RZ, RZ, R10 ;  /* 0x000000ffff087224 */ /* 0x010fe400078e000a */
[----:B------:R-:W-:Y:S01]  /*17b0*/  IMAD.MOV.U32 R9, RZ, RZ, R11 ;  /* 0x000000ffff097224 */ /* 0x000fe200078e000b */
[----:B------:R3:W-:Y:S06]  /*17c0*/  STS.64 [R15+0x20], R10 ;  /* 0x0000200a0f007388 */ /* 0x0007ec0000000a00 */
.L_x_34:
[----:B------:R-:W-:Y:S05]  /*17d0*/  BSYNC.RECONVERGENT B1 ;  /* 0x0000000000017941 */ /* 0x000fea0003800200 */
.L_x_29:
[----:B---3--:R-:W3:Y:S01]  /*17e0*/  LDS.64 R10, [R18+0x20] ;  /* 0x00002000120a7984 */ /* 0x008ee20000000a00 */
[----:B------:R-:W-:Y:S03]  /*17f0*/  BSSY.RELIABLE B1, `(.L_x_42) ;  /* 0x0000017000017945 */ /* 0x000fe60003800100 */
[----:B--2-4-:R2:W4:Y:S01]  /*1800*/  LDS.64 R16, [R18+0x28] ;  /* 0x0000280012107984 */ /* 0x0145220000000a00 */
[----:B---3--:R-:W-:-:S14]  /*1810*/  DSETP.NEU.AND P0, PT, R10, R2, PT ;  /* 0x000000020a00722a */ /* 0x008fdc0003f0d000 */
[----:B--2-4-:R-:W-:Y:S05]  /*1820*/  @!P0 BRA `(.L_x_43) ;  /* 0x0000000000148947 */ /* 0x014fea0003800000 */
[----:B------:R-:W-:-:S14]  /*1830*/  DSETP.GEU.AND P0, PT, R10, R2, PT ;  /* 0x000000020a00722a */ /* 0x000fdc0003f0e000 */
[----:B------:R-:W-:Y:S05]  /*1840*/  @!P0 BREAK.RELIABLE B1 ;  /* 0x0000000000018942 */ /* 0x000fea0003800100 */
[----:B------:R-:W-:Y:S05]  /*1850*/  @P0 BRA `(.L_x_44) ;  /* 0x0000000000400947 */ /* 0x000fea0003800000 */
[----:B------:R2:W3:Y:S01]  /*1860*/  LDS R8, [R15+0x8] ;  /* 0x000008000f087984 */ /* 0x0004e20000000800 */
[----:B------:R-:W-:Y:S05]  /*1870*/  BRA `(.L_x_45) ;  /* 0x0000000000147947 */ /* 0x000fea0003800000 */
.L_x_43:
[----:B------:R-:W2:Y:S02]  /*1880*/  LDS R7, [R15+0x8] ;  /* 0x000008000f077984 */ /* 0x000ea40000000800 */
[----:B--2---:R-:W-:-:S13]  /*1890*/  ISETP.GE.AND P0, PT, R16, R7, PT ;  /* 0x000000071000720c */ /* 0x004fda0003f06270 */
[----:B------:R-:W-:Y:S05]  /*18a0*/  @!P0 BREAK.RELIABLE B1 ;  /* 0x0000000000018942 */ /* 0x000fea0003800100 */
[----:B------:R-:W-:Y:S05]  /*18b0*/  @P0 BRA `(.L_x_44) ;  /* 0x0000000000280947 */ /* 0x000fea0003800000 */
[----:B------:R-:W-:-:S07]  /*18c0*/  IMAD.MOV.U32 R8, RZ, RZ, R7 ;  /* 0x000000ffff087224 */ /* 0x000fce00078e0007 */
.L_x_45:
[----:B-1----:R-:W1:Y:S04]  /*18d0*/  LDS.64 R12, [R15+0x18] ;  /* 0x000018000f0c7984 */ /* 0x002e680000000a00 */
[----:B------:R-:W3:Y:S04]  /*18e0*/  LDS R9, [R15+0xc] ;  /* 0x00000c000f097984 */ /* 0x000ee80000000800 */
[----:B------:R4:W-:Y:S04]  /*18f0*/  STS.64 [R15+0x20], R4 ;  /* 0x000020040f007388 */ /* 0x0009e80000000a00 */
[----:B------:R4:W-:Y:S04]  /*1900*/  STS.64 [R15+0x10], R2 ;  /* 0x000010020f007388 */ /* 0x0009e80000000a00 */
[----:B------:R4:W-:Y:S04]  /*1910*/  STS.64 [R15], R10 ;  /* 0x0000000a0f007388 */ /* 0x0009e80000000a00 */
[----:B------:R4:W-:Y:S04]  /*1920*/  STS.64 [R15+0x8], R16 ;  /* 0x000008100f007388 */ /* 0x0009e80000000a00 */
[----:B-1----:R4:W-:Y:S04]  /*1930*/  STS.64 [R15+0x28], R12 ;  /* 0x0000280c0f007388 */ /* 0x0029e80000000a00 */
[----:B---3--:R4:W-:Y:S01]  /*1940*/  STS.64 [R15+0x18], R8 ;  /* 0x000018080f007388 */ /* 0x0089e20000000a00 */
[----:B------:R-:W-:Y:S05]  /*1950*/  BRA `(.L_x_15) ;  /* 0x0000000000887947 */ /* 0x000fea0003800000 */
.L_x_44:
[----:B------:R-:W-:Y:S05]  /*1960*/  BSYNC.RELIABLE B1 ;  /* 0x0000000000017941 */ /* 0x000fea0003800100 */
.L_x_42:
[----:B------:R-:W-:Y:S01]  /*1970*/  DSETP.NEU.AND P0, PT, R10, R4, PT ;  /* 0x000000040a00722a */ /* 0x000fe20003f0d000 */
[----:B------:R-:W-:-:S13]  /*1980*/  BSSY.RELIABLE B1, `(.L_x_46) ;  /* 0x0000011000017945 */ /* 0x000fda0003800100 */
[----:B------:R-:W-:Y:S05]  /*1990*/  @!P0 BRA `(.L_x_47) ;  /* 0x0000000000148947 */ /* 0x000fea0003800000 */
[----:B------:R-:W-:-:S14]  /*19a0*/  DSETP.GEU.AND P0, PT, R10, R4, PT ;  /* 0x000000040a00722a */ /* 0x000fdc0003f0e000 */
[----:B------:R-:W-:Y:S05]  /*19b0*/  @!P0 BREAK.RELIABLE B1 ;  /* 0x0000000000018942 */ /* 0x000fea0003800100 */
[----:B------:R-:W-:Y:S05]  /*19c0*/  @P0 BRA `(.L_x_48) ;  /* 0x0000000000300947 */ /* 0x000fea0003800000 */
[----:B------:R2:W3:Y:S01]  /*19d0*/  LDS R2, [R15+0x18] ;  /* 0x000018000f027984 */ /* 0x0004e20000000800 */
[----:B------:R-:W-:Y:S05]  /*19e0*/  BRA `(.L_x_49) ;  /* 0x0000000000107947 */ /* 0x000fea0003800000 */
.L_x_47:
[----:B------:R-:W2:Y:S02]  /*19f0*/  LDS R2, [R15+0x18] ;  /* 0x000018000f027984 */ /* 0x000ea40000000800 */
[----:B--2---:R-:W-:-:S13]  /*1a00*/  ISETP.GE.AND P0, PT, R16, R2, PT ;  /* 0x000000021000720c */ /* 0x004fda0003f06270 */
[----:B------:R-:W-:Y:S05]  /*1a10*/  @!P0 BREAK.RELIABLE B1 ;  /* 0x0000000000018942 */ /* 0x000fea0003800100 */
[----:B------:R-:W-:Y:S05]  /*1a20*/  @P0 BRA `(.L_x_48) ;  /* 0x0000000000180947 */ /* 0x000fea0003800000 */
.L_x_49:
[----:B------:R-:W3:Y:S04]  /*1a30*/  LDS R3, [R15+0x1c] ;  /* 0x00001c000f037984 */ /* 0x000ee80000000800 */
[----:B------:R4:W-:Y:S04]  /*1a40*/  STS.64 [R15+0x20], R4 ;  /* 0x000020040f007388 */ /* 0x0009e80000000a00 */
[----:B------:R4:W-:Y:S04]  /*1a50*/  STS.64 [R15+0x10], R10 ;  /* 0x0000100a0f007388 */ /* 0x0009e80000000a00 */
[----:B------:R4:W-:Y:S04]  /*1a60*/  STS.64 [R15+0x18], R16 ;  /* 0x000018100f007388 */ /* 0x0009e80000000a00 */
[----:B---3--:R4:W-:Y:S01]  /*1a70*/  STS.64 [R15+0x28], R2 ;  /* 0x000028020f007388 */ /* 0x0089e20000000a00 */
[----:B------:R-:W-:Y:S05]  /*1a80*/  BRA `(.L_x_15) ;  /* 0x00000000003c7947 */ /* 0x000fea0003800000 */
.L_x_48:
[----:B------:R-:W-:Y:S05]  /*1a90*/  BSYNC.RELIABLE B1 ;  /* 0x0000000000017941 */ /* 0x000fea0003800100 */
.L_x_46:
[----:B------:R-:W-:Y:S01]  /*1aa0*/  DSETP.NEU.AND P0, PT, R10, R8, PT ;  /* 0x000000080a00722a */ /* 0x000fe20003f0d000 */
[----:B------:R-:W-:-:S13]  /*1ab0*/  BSSY.RELIABLE B1, `(.L_x_50) ;  /* 0x000000a000017945 */ /* 0x000fda0003800100 */
[----:B------:R-:W-:Y:S05]  /*1ac0*/  @!P0 BRA `(.L_x_51) ;  /* 0x0000000000108947 */ /* 0x000fea0003800000 */
[----:B------:R-:W-:-:S14]  /*1ad0*/  DSETP.GEU.AND P0, PT, R10, R8, PT ;  /* 0x000000080a00722a */ /* 0x000fdc0003f0e000 */
[----:B------:R-:W-:Y:S05]  /*1ae0*/  @P0 BREAK.RELIABLE B1 ;  /* 0x0000000000010942 */ /* 0x000fea0003800100 */
[----:B------:R-:W-:Y:S05]  /*1af0*/  @!P0 BRA `(.L_x_52) ;  /* 0x0000000000148947 */ /* 0x000fea0003800000 */
[----:B------:R-:W-:Y:S05]  /*1b00*/  BRA `(.L_x_15) ;  /* 0x00000000001c7947 */ /* 0x000fea0003800000 */
.L_x_51:
[----:B------:R-:W2:Y:S02]  /*1b10*/  LDS R3, [R15+0x28] ;  /* 0x000028000f037984 */ /* 0x000ea40000000800 */
[----:B--2---:R-:W-:-:S13]  /*1b20*/  ISETP.GE.AND P0, PT, R16, R3, PT ;  /* 0x000000031000720c */ /* 0x004fda0003f06270 */
[----:B------:R-:W-:Y:S05]  /*1b30*/  @P0 BREAK.RELIABLE B1 ;  /* 0x0000000000010942 */ /* 0x000fea0003800100 */
[----:B------:R-:W-:Y:S05]  /*1b40*/  @P0 BRA `(.L_x_15) ;  /* 0x00000000000c0947 */ /* 0x000fea0003800000 */
.L_x_52:
[----:B------:R-:W-:Y:S05]  /*1b50*/  BSYNC.RELIABLE B1 ;  /* 0x0000000000017941 */ /* 0x000fea0003800100 */
.L_x_50:
[----:B------:R2:W-:Y:S04]  /*1b60*/  STS.64 [R15+0x20], R10 ;  /* 0x0000200a0f007388 */ /* 0x0005e80000000a00 */
[----:B------:R2:W-:Y:S02]  /*1b70*/  STS.64 [R15+0x28], R16 ;  /* 0x000028100f007388 */ /* 0x0005e40000000a00 */
.L_x_15:
[----:B------:R-:W-:Y:S05]  /*1b80*/  BSYNC.RECONVERGENT B0 ;  /* 0x0000000000007941 */ /* 0x000fea0003800200 */
.L_x_14:
[----:B------:R-:W-:Y:S05]  /*1b90*/  WARPSYNC.ALL ;  /* 0x0000000000007948 */ /* 0x000fea0003800000 */
[----:B------:R-:W-:Y:S01]  /*1ba0*/  BAR.SYNC.DEFER_BLOCKING 0x0 ;  /* 0x0000000000007b1d */ /* 0x000fe20000010000 */
[----:B------:R-:W-:-:S13]  /*1bb0*/  ISETP.GT.U32.AND P0, PT, R0, 0x3, PT ;  /* 0x000000030000780c */ /* 0x000fda0003f04070 */
[----:B------:R-:W-:Y:S05]  /*1bc0*/  @P0 BRA `(.L_x_53) ;  /* 0xfffffff000ac0947 */ /* 0x000fea000383ffff */
.L_x_13:
[----:B------:R-:W-:-:S13]  /*1bd0*/  ISETP.NE.AND P0, PT, R14, RZ, PT ;  /* 0x000000ff0e00720c */ /* 0x000fda0003f05270 */
[----:B------:R-:W-:Y:S05]  /*1be0*/  @P0 EXIT ;  /* 0x000000000000094d */ /* 0x000fea0003800000 */
[----:B------:R-:W3:Y:S01]  /*1bf0*/  S2UR UR5, SR_CgaCtaId ;  /* 0x00000000000579c3 */ /* 0x000ee20000008800 */
[----:B------:R-:W-:-:S07]  /*1c00*/  UMOV UR4, 0x400 ;  /* 0x0000040000047882 */ /* 0x000fce0000000000 */
[----:B0---4-:R-:W0:Y:S01]  /*1c10*/  LDC.64 R2, c[0x0][0x390] ;  /* 0x0000e400ff027b82 */ /* 0x011e220000000a00 */
[----:B---3--:R-:W-:-:S09]  /*1c20*/  ULEA UR4, UR5, UR4, 0x18 ;  /* 0x0000000405047291 */ /* 0x008fd2000f8ec0ff */
[----:B------:R-:W0:Y:S04]  /*1c30*/  LDS R5, [UR4+0x28] ;  /* 0x00002804ff057984 */ /* 0x000e280008000800 */
[----:B------:R-:W3:Y:S04]  /*1c40*/  LDS R7, [UR4+0x18] ;  /* 0x00001804ff077984 */ /* 0x000ee80008000800 */
[----:B------:R-:W4:Y:S04]  /*1c50*/  LDS R9, [UR4+0x8] ;  /* 0x00000804ff097984 */ /* 0x000f280008000800 */
[----:B0-----:R-:W-:Y:S04]  /*1c60*/  STG.E desc[UR6][R2.64], R5 ;  /* 0x0000000502007986 */ /* 0x001fe8000c101906 */
[----:B---3--:R-:W-:Y:S04]  /*1c70*/  STG.E desc[UR6][R2.64+0x4], R7 ;  /* 0x0000040702007986 */ /* 0x008fe8000c101906 */
[----:B----4-:R-:W-:Y:S01]  /*1c80*/  STG.E desc[UR6][R2.64+0x8], R9 ;  /* 0x0000080902007986 */ /* 0x010fe2000c101906 */
[----:B------:R-:W-:Y:S05]  /*1c90*/  EXIT ;  /* 0x000000000000794d */ /* 0x000fea0003800000 */
.L_x_54:
        /* <DEDUP_REMOVED lines=14> */
.L_x_124:


//--------------------- .text._Z18reduce_top3_stage1PKdiP6PairFI --------------------------
	.section	.text._Z18reduce_top3_stage1PKdiP6PairFI,"ax",@progbits
	.align	128
        .global         _Z18reduce_top3_stage1PKdiP6PairFI
        .type           _Z18reduce_top3_stage1PKdiP6PairFI,@function
        .size           _Z18reduce_top3_stage1PKdiP6PairFI,(.L_x_125 - _Z18reduce_top3_stage1PKdiP6PairFI)
        .other          _Z18reduce_top3_stage1PKdiP6PairFI,@"STO_CUDA_ENTRY STV_DEFAULT"
_Z18reduce_top3_stage1PKdiP6PairFI:
.text._Z18reduce_top3_stage1PKdiP6PairFI:
[----:B------:R-:W-:Y:S01]  /*0000*/  LDC R1, c[0x0][0x37c] ;  /* 0x0000df00ff017b82 */ /* 0x000fe20000000800 */
[----:B------:R-:W0:Y:S01]  /*0010*/  S2R R15, SR_TID.X ;  /* 0x00000000000f7919 */ /* 0x000e220000002100 */
[----:B------:R-:W1:Y:S01]  /*0020*/  LDCU UR4, c[0x0][0x360] ;  /* 0x00006c00ff0477ac */ /* 0x000e620008000800 */
[----:B------:R-:W-:Y:S01]  /*0030*/  BSSY.RECONVERGENT B0, `(.L_x_55) ;  /* 0x000005a000007945 */ /* 0x000fe20003800200 */
[----:B------:R-:W-:Y:S01]  /*0040*/  IMAD.MOV.U32 R6, RZ, RZ, -0x77ff8a64 ;  /* 0x8800759cff067424 */ /* 0x000fe200078e00ff */
[----:B------:R-:W0:Y:S01]  /*0050*/  S2R R14, SR_CTAID.X ;  /* 0x00000000000e7919 */ /* 0x000e220000002500 */
[----:B------:R-:W2:Y:S01]  /*0060*/  LDCU UR5, c[0x0][0x388] ;  /* 0x00007100ff0577ac */ /* 0x000ea20008000800 */
[----:B------:R-:W-:Y:S01]  /*0070*/  IMAD.MOV.U32 R7, RZ, RZ, 0x7e37e43c ;  /* 0x7e37e43cff077424 */ /* 0x000fe200078e00ff */
[----:B------:R-:W-:Y:S01]  /*0080*/  MOV R5, 0x7e37e43c ;  /* 0x7e37e43c00057802 */ /* 0x000fe20000000f00 */
[----:B------:R-:W-:Y:S01]  /*0090*/  IMAD.MOV.U32 R4, RZ, RZ, -0x77ff8a64 ;  /* 0x8800759cff047424 */ /* 0x000fe200078e00ff */
[----:B------:R-:W3:Y:S01]  /*00a0*/  LDCU.64 UR6, c[0x0][0x358] ;  /* 0x00006b00ff0677ac */ /* 0x000ee20008000a00 */
[----:B------:R-:W-:Y:S01]  /*00b0*/  IMAD.MOV.U32 R2, RZ, RZ, -0x77ff8a64 ;  /* 0x8800759cff027424 */ /* 0x000fe200078e00ff */
[----:B------:R-:W-:Y:S01]  /*00c0*/  MOV R8, 0xffffffff ;  /* 0xffffffff00087802 */ /* 0x000fe20000000f00 */
[----:B------:R-:W-:Y:S01]  /*00d0*/  IMAD.MOV.U32 R3, RZ, RZ, 0x7e37e43c ;  /* 0x7e37e43cff037424 */ /* 0x000fe200078e00ff */
[----:B------:R-:W4:Y:S01]  /*00e0*/  LDCU UR8, c[0x0][0x388] ;  /* 0x00007100ff0877ac */ /* 0x000f220008000800 */
[----:B------:R-:W-:-:S02]  /*00f0*/  IMAD.MOV.U32 R10, RZ, RZ, -0x1 ;  /* 0xffffffffff0a7424 */ /* 0x000fc400078e00ff */
[----:B------:R-:W-:Y:S02]  /*0100*/  IMAD.MOV.U32 R12, RZ, RZ, -0x1 ;  /* 0xffffffffff0c7424 */ /* 0x000fe400078e00ff */
[----:B-1----:R-:W-:Y:S02]  /*0110*/  IMAD.U32 R0, RZ, RZ, UR4 ;  /* 0x00000004ff007e24 */ /* 0x002fe4000f8e00ff */
[----:B0-----:R-:W-:-:S05]  /*0120*/  IMAD R9, R14, UR4, R15 ;  /* 0x000000040e097c24 */ /* 0x001fca000f8e020f */
[----:B--2---:R-:W-:-:S13]  /*0130*/  ISETP.GE.AND P0, PT, R9, UR5, PT ;  /* 0x0000000509007c0c */ /* 0x004fda000bf06270 */
[----:B---34-:R-:W-:Y:S05]  /*0140*/  @P0 BRA `(.L_x_56) ;  /* 0x0000000400200947 */ /* 0x018fea0003800000 */
[----:B------:R-:W0:Y:S01]  /*0150*/  LDC.64 R16, c[0x0][0x380] ;  /* 0x0000e000ff107b82 */ /* 0x000e220000000a00 */
[----:B------:R-:W1:Y:S01]  /*0160*/  LDCU UR4, c[0x0][0x370] ;  /* 0x00006e00ff0477ac */ /* 0x000e620008000800 */
[----:B------:R-:W-:Y:S02]  /*0170*/  HFMA2 R2, -RZ, RZ, -0.0001220703125, 22976 ;  /* 0x8800759cff027431 */ /* 0x000fe400000001ff */
[----:B------:R-:W-:Y:S01]  /*0180*/  IMAD.MOV.U32 R3, RZ, RZ, 0x7e37e43c ;  /* 0x7e37e43cff037424 */ /* 0x000fe200078e00ff */
[----:B------:R-:W-:Y:S01]  /*0190*/  MOV R5, 0x7e37e43c ;  /* 0x7e37e43c00057802 */ /* 0x000fe20000000f00 */
[----:B------:R-:W-:Y:S01]  /*01a0*/  IMAD.MOV.U32 R4, RZ, RZ, -0x77ff8a64 ;  /* 0x8800759cff047424 */ /* 0x000fe200078e00ff */
[----:B------:R-:W-:Y:S01]  /*01b0*/  MOV R12, 0xffffffff ;  /* 0xffffffff000c7802 */ /* 0x000fe20000000f00 */
[----:B------:R-:W-:Y:S02]  /*01c0*/  IMAD.MOV.U32 R6, RZ, RZ, -0x77ff8a64 ;  /* 0x8800759cff067424 */ /* 0x000fe400078e00ff */
[----:B------:R-:W-:-:S02]  /*01d0*/  IMAD.MOV.U32 R7, RZ, RZ, 0x7e37e43c ;  /* 0x7e37e43cff077424 */ /* 0x000fc400078e00ff */
[----:B------:R-:W-:Y:S02]  /*01e0*/  IMAD.MOV.U32 R8, RZ, RZ, -0x1 ;  /* 0xffffffffff087424 */ /* 0x000fe400078e00ff */
[----:B------:R-:W-:Y:S02]  /*01f0*/  IMAD.MOV.U32 R10, RZ, RZ, -0x1 ;  /* 0xffffffffff0a7424 */ /* 0x000fe400078e00ff */
[----:B-1----:R-:W-:-:S07]  /*0200*/  IMAD R26, R0, UR4, RZ ;  /* 0x00000004001a7c24 */ /* 0x002fce000f8e02ff */
.L_x_59:
[----:B0-----:R-:W-:-:S06]  /*0210*/  IMAD.WIDE R18, R9, 0x8, R16 ;  /* 0x0000000809127825 */ /* 0x001fcc00078e0210 */
[----:B------:R-:W2:Y:S01]  /*0220*/  LDG.E.64 R18, desc[UR6][R18.64] ;  /* 0x0000000612127981 */ /* 0x000ea2000c1e1b00 */
[----:B------:R-:W-:Y:S01]  /*0230*/  ISETP.GE.AND P2, PT, R9, R8, PT ;  /* 0x000000080900720c */ /* 0x000fe20003f46270 */
[----:B------:R-:W-:Y:S01]  /*0240*/  IMAD.MOV.U32 R20, RZ, RZ, R6 ;  /* 0x000000ffff147224 */ /* 0x000fe200078e0006 */
[----:B------:R-:W-:Y:S01]  /*0250*/  MOV R21, R7 ;  /* 0x0000000700157202 */ /* 0x000fe20000000f00 */
[----:B------:R-:W-:Y:S01]  /*0260*/  BSSY.RECONVERGENT B1, `(.L_x_57) ;  /* 0x0000033000017945 */ /* 0x000fe20003800200 */
[----:B------:R-:W-:Y:S01]  /*0270*/  SEL R11, RZ, 0xffffffff, P2 ;  /* 0xffffffffff0b7807 */ /* 0x000fe20001000000 */
[----:B------:R-:W-:Y:S02]  /*0280*/  IMAD.MOV.U32 R28, RZ, RZ, R12 ;  /* 0x000000ffff1c7224 */ /* 0x000fe400078e000c */
[----:B------:R-:W-:Y:S01]  /*0290*/  IMAD.MOV.U32 R22, RZ, RZ, R2 ;  /* 0x000000ffff167224 */ /* 0x000fe200078e0002 */
[----:B------:R-:W-:Y:S01]  /*02a0*/  MOV R2, R20 ;  /* 0x0000001400027202 */ /* 0x000fe20000000f00 */
[----:B------:R-:W-:-:S02]  /*02b0*/  IMAD.MOV.U32 R23, RZ, RZ, R3 ;  /* 0x000000ffff177224 */ /* 0x000fc400078e0003 */
[--C-:B------:R-:W-:Y:S02]  /*02c0*/  IMAD.MOV.U32 R24, RZ, RZ, R4.reuse ;  /* 0x000000ffff187224 */ /* 0x100fe400078e0004 */
[--C-:B------:R-:W-:Y:S02]  /*02d0*/  IMAD.MOV.U32 R25, RZ, RZ, R5.reuse ;  /* 0x000000ffff197224 */ /* 0x100fe400078e0005 */
[----:B------:R-:W-:Y:S02]  /*02e0*/  IMAD.MOV.U32 R6, RZ, RZ, R4 ;  /* 0x000000ffff067224 */ /* 0x000fe400078e0004 */
[----:B------:R-:W-:Y:S02]  /*02f0*/  IMAD.MOV.U32 R7, RZ, RZ, R5 ;  /* 0x000000ffff077224 */ /* 0x000fe400078e0005 */
[----:B------:R-:W-:Y:S01]  /*0300*/  IMAD.MOV.U32 R3, RZ, RZ, R21 ;  /* 0x000000ffff037224 */ /* 0x000fe200078e0015 */
[C-C-:B--2---:R-:W-:Y:S02]  /*0310*/  DSETP.NEU.AND P0, PT, R18.reuse, R4.reuse, PT ;  /* 0x000000041200722a */ /* 0x144fe40003f0d000 */
[----:B------:R-:W-:Y:S01]  /*0320*/  DSETP.GEU.AND P1, PT, R18, R4, PT ;  /* 0x000000041200722a */ /* 0x000fe20003f2e000 */
[----:B------:R-:W-:-:S02]  /*0330*/  IMAD.MOV.U32 R4, RZ, RZ, R18 ;  /* 0x000000ffff047224 */ /* 0x000fc400078e0012 */
[----:B------:R-:W-:-:S09]  /*0340*/  IMAD.MOV.U32 R5, RZ, RZ, R19 ;  /* 0x000000ffff057224 */ /* 0x000fd200078e0013 */
[----:B------:R-:W-:-:S04]  /*0350*/  @P0 SEL R11, RZ, 0xffffffff, P1 ;  /* 0xffffffffff0b0807 */ /* 0x000fc80000800000 */
[----:B------:R-:W-:Y:S02]  /*0360*/  LOP3.LUT R13, R11, 0x1, RZ, 0xc0, !PT ;  /* 0x000000010b0d7812 */ /* 0x000fe400078ec0ff */
[----:B------:R-:W-:Y:S02]  /*0370*/  MOV R11, R10 ;  /* 0x0000000a000b7202 */ /* 0x000fe40000000f00 */
[----:B------:R-:W-:Y:S02]  /*0380*/  ISETP.NE.U32.AND P0, PT, R13, 0x1, PT ;  /* 0x000000010d00780c */ /* 0x000fe40003f05070 */
[-C--:B------:R-:W-:Y:S01]  /*0390*/  MOV R13, R8.reuse ;  /* 0x00000008000d7202 */ /* 0x080fe20000000f00 */
[----:B------:R-:W-:Y:S01]  /*03a0*/  IMAD.MOV.U32 R12, RZ, RZ, R11 ;  /* 0x000000ffff0c7224 */ /* 0x000fe200078e000b */
[----:B------:R-:W-:Y:S02]  /*03b0*/  MOV R10, R8 ;  /* 0x00000008000a7202 */ /* 0x000fe40000000f00 */
[----:B------:R-:W-:-:S07]  /*03c0*/  MOV R8, R9 ;  /* 0x0000000900087202 */ /* 0x000fce0000000f00 */
[----:B------:R-:W-:Y:S05]  /*03d0*/  @!P0 BRA `(.L_x_58) ;  /* 0x00000000006c8947 */ /* 0x000fea0003800000 */
[C-C-:B------:R-:W-:Y:S01]  /*03e0*/  DSETP.NEU.AND P0, PT, R18.reuse, R20.reuse, PT ;  /* 0x000000141200722a */ /* 0x140fe20003f0d000 */
[----:B------:R-:W-:Y:S01]  /*03f0*/  ISETP.GE.AND P2, PT, R9, R11, PT ;  /* 0x0000000b0900720c */ /* 0x000fe20003f46270 */
[----:B------:R-:W-:Y:S01]  /*0400*/  DSETP.GEU.AND P1, PT, R18, R20, PT ;  /* 0x000000141200722a */ /* 0x000fe20003f2e000 */
[----:B------:R-:W-:Y:S01]  /*0410*/  IMAD.MOV.U32 R5, RZ, RZ, R25 ;  /* 0x000000ffff057224 */ /* 0x000fe200078e0019 */
[----:B------:R-:W-:Y:S01]  /*0420*/  MOV R7, R19 ;  /* 0x0000001300077202 */ /* 0x000fe20000000f00 */
[----:B------:R-:W-:Y:S01]  /*0430*/  IMAD.MOV.U32 R6, RZ, RZ, R18 ;  /* 0x000000ffff067224 */ /* 0x000fe200078e0012 */
[----:B------:R-:W-:Y:S01]  /*0440*/  SEL R4, RZ, 0xffffffff, P2 ;  /* 0xffffffffff047807 */ /* 0x000fe20001000000 */
[----:B------:R-:W-:Y:S02]  /*0450*/  IMAD.MOV.U32 R8, RZ, RZ, R13 ;  /* 0x000000ffff087224 */ /* 0x000fe400078e000d */
[----:B------:R-:W-:-:S05]  /*0460*/  IMAD.MOV.U32 R10, RZ, RZ, R9 ;  /* 0x000000ffff0a7224 */ /* 0x000fca00078e0009 */
[----:B------:R-:W-:-:S04]  /*0470*/  @P0 SEL R4, RZ, 0xffffffff, P1 ;  /* 0xffffffffff040807 */ /* 0x000fc80000800000 */
[----:B------:R-:W-:-:S04]  /*0480*/  LOP3.LUT R4, R4, 0x1, RZ, 0xc0, !PT ;  /* 0x0000000104047812 */ /* 0x000fc800078ec0ff */
[----:B------:R-:W-:Y:S02]  /*0490*/  ISETP.NE.U32.AND P0, PT, R4, 0x1, PT ;  /* 0x000000010400780c */ /* 0x000fe40003f05070 */
[----:B------:R-:W-:-:S11]  /*04a0*/  MOV R4, R24 ;  /* 0x0000001800047202 */ /* 0x000fd60000000f00 */
[----:B------:R-:W-:Y:S05]  /*04b0*/  @!P0 BRA `(.L_x_58) ;  /* 0x0000000000348947 */ /* 0x000fea0003800000 */
[C-C-:B------:R-:W-:Y:S01]  /*04c0*/  DSETP.NEU.AND P0, PT, R18.reuse, R22.reuse, PT ;  /* 0x000000161200722a */ /* 0x140fe20003f0d000 */
[----:B------:R-:W-:Y:S01]  /*04d0*/  ISETP.GE.AND P2, PT, R9, R28, PT ;  /* 0x0000001c0900720c */ /* 0x000fe20003f46270 */
[----:B------:R-:W-:Y:S01]  /*04e0*/  DSETP.GEU.AND P1, PT, R18, R22, PT ;  /* 0x000000161200722a */ /* 0x000fe20003f2e000 */
[----:B------:R-:W-:Y:S01]  /*04f0*/  MOV R6, R20 ;  /* 0x0000001400067202 */ /* 0x000fe20000000f00 */
[----:B------:R-:W-:Y:S01]  /*0500*/  IMAD.MOV.U32 R7, RZ, RZ, R21 ;  /* 0x000000ffff077224 */ /* 0x000fe200078e0015 */
[----:B------:R-:W-:Y:S01]  /*0510*/  SEL R2, RZ, 0xffffffff, P2 ;  /* 0xffffffffff027807 */ /* 0x000fe20001000000 */
[----:B------:R-:W-:-:S08]  /*0520*/  IMAD.MOV.U32 R10, RZ, RZ, R11 ;  /* 0x000000ffff0a7224 */ /* 0x000fd000078e000b */
[----:B------:R-:W-:-:S04]  /*0530*/  @P0 SEL R2, RZ, 0xffffffff, P1 ;  /* 0xffffffffff020807 */ /* 0x000fc80000800000 */
[----:B------:R-:W-:-:S04]  /*0540*/  LOP3.LUT R2, R2, 0x1, RZ, 0xc0, !PT ;  /* 0x0000000102027812 */ /* 0x000fc800078ec0ff */
[----:B------:R-:W-:-:S04]  /*0550*/  ISETP.NE.U32.AND P0, PT, R2, 0x1, PT ;  /* 0x000000010200780c */ /* 0x000fc80003f05070 */
[----:B------:R-:W-:Y:S02]  /*0560*/  FSEL R2, R18, R22, !P0 ;  /* 0x0000001612027208 */ /* 0x000fe40004000000 */
[----:B------:R-:W-:Y:S02]  /*0570*/  FSEL R3, R19, R23, !P0 ;  /* 0x0000001713037208 */ /* 0x000fe40004000000 */
[----:B------:R-:W-:-:S07]  /*0580*/  SEL R12, R9, R28, !P0 ;  /* 0x0000001c090c7207 */ /* 0x000fce0004000000 */
.L_x_58:
[----:B------:R-:W-:Y:S05]  /*0590*/  BSYNC.RECONVERGENT B1 ;  /* 0x0000000000017941 */ /* 0x000fea0003800200 */
.L_x_57:
[----:B------:R-:W-:-:S04]  /*05a0*/  IADD3 R9, PT, PT, R26, R9, RZ ;  /* 0x000000091a097210 */ /* 0x000fc80007ffe0ff */
[----:B------:R-:W-:-:S13]  /*05b0*/  ISETP.GE.AND P0, PT, R9, UR8, PT ;  /* 0x0000000809007c0c */ /* 0x000fda000bf06270 */
[----:B------:R-:W-:Y:S05]  /*05c0*/  @!P0 BRA `(.L_x_59) ;  /* 0xfffffffc00108947 */ /* 0x000fea000383ffff */
.L_x_56:
[----:B------:R-:W-:Y:S05]  /*05d0*/  BSYNC.RECONVERGENT B0 ;  /* 0x0000000000007941 */ /* 0x000fea0003800200 */
.L_x_55:
[----:B------:R-:W0:Y:S01]  /*05e0*/  S2R R16, SR_CgaCtaId ;  /* 0x0000000000107919 */ /* 0x000e220000008800 */
[----:B------:R-:W-:Y:S01]  /*05f0*/  MOV R9, 0x400 ;  /* 0x0000040000097802 */ /* 0x000fe20000000f00 */
[----:B------:R-:W-:Y:S01]  /*0600*/  IMAD.MOV.U32 R11, RZ, RZ, RZ ;  /* 0x000000ffff0b7224 */ /* 0x000fe200078e00ff */
[----:B------:R-:W-:Y:S02]  /*0610*/  ISETP.GE.U32.AND P0, PT, R0, 0x2, PT ;  /* 0x000000020000780c */ /* 0x000fe40003f06070 */
[----:B------:R-:W-:Y:S02]  /*0620*/  MOV R13, RZ ;  /* 0x000000ff000d7202 */ /* 0x000fe40000000f00 */
[----:B0-----:R-:W-:Y:S01]  /*0630*/  LEA R16, R16, R9, 0x18 ;  /* 0x0000000910107211 */ /* 0x001fe200078ec0ff */
[----:B------:R-:W-:-:S04]  /*0640*/  IMAD.MOV.U32 R9, RZ, RZ, RZ ;  /* 0x000000ffff097224 */ /* 0x000fc800078e00ff */
[----:B------:R-:W-:-:S05]  /*0650*/  IMAD R17, R15, 0x30, R16 ;  /* 0x000000300f117824 */ /* 0x000fca00078e0210 */
[----:B------:R0:W-:Y:S04]  /*0660*/  STS.64 [R17], R4 ;  /* 0x0000000411007388 */ /* 0x0001e80000000a00 */
[----:B------:R0:W-:Y:S04]  /*0670*/  STS.64 [R17+0x8], R8 ;  /* 0x0000080811007388 */ /* 0x0001e80000000a00 */
[----:B------:R0:W-:Y:S04]  /*0680*/  STS.64 [R17+0x10], R6 ;  /* 0x0000100611007388 */ /* 0x0001e80000000a00 */
[----:B------:R0:W-:Y:S04]  /*0690*/  STS.64 [R17+0x18], R10 ;  /* 0x0000180a11007388 */ /* 0x0001e80000000a00 */
[----:B------:R0:W-:Y:S04]  /*06a0*/  STS.64 [R17+0x20], R2 ;  /* 0x0000200211007388 */ /* 0x0001e80000000a00 */
[----:B------:R0:W-:Y:S01]  /*06b0*/  STS.64 [R17+0x28], R12 ;  /* 0x0000280c11007388 */ /* 0x0001e20000000a00 */
[----:B------:R-:W-:Y:S06]  /*06c0*/  BAR.SYNC.DEFER_BLOCKING 0x0 ;  /* 0x0000000000007b1d */ /* 0x000fec0000010000 */
[----:B------:R-:W-:Y:S05]  /*06d0*/  @!P0 BRA `(.L_x_60) ;  /* 0x0000000c00588947 */ /* 0x000fea0003800000 */
.L_x_100:
[--C-:B0-----:R-:W-:Y:S01]  /*06e0*/  IMAD.MOV.U32 R8, RZ, RZ, R0.reuse ;  /* 0x000000ffff087224 */ /* 0x101fe200078e0000 */
[----:B------:R-:W-:Y:S01]  /*06f0*/  SHF.R.U32.HI R0, RZ, 0x1, R0 ;  /* 0x00000001ff007819 */ /* 0x000fe20000011600 */
[----:B------:R-:W-:Y:S03]  /*0700*/  BSSY.RECONVERGENT B0, `(.L_x_61) ;  /* 0x00000cf000007945 */ /* 0x000fe60003800200 */
[----:B------:R-:W-:-:S13]  /*0710*/  ISETP.GE.U32.AND P0, PT, R15, R0, PT ;  /* 0x000000000f00720c */ /* 0x000fda0003f06070 */
[----:B-1234-:R-:W-:Y:S05]  /*0720*/  @P0 BRA `(.L_x_62) ;  /* 0x0000000c00300947 */ /* 0x01efea0003800000 */
        /* <DEDUP_REMOVED lines=13> */
.L_x_65:
[----:B------:R-:W0:Y:S02]  /*0800*/  LDS R18, [R17+0x8] ;  /* 0x0000080011127984 */ /* 0x000e240000000800 */
[----:B0-----:R-:W-:-:S13]  /*0810*/  ISETP.GE.AND P0, PT, R12, R18, PT ;  /* 0x000000120c00720c */ /* 0x001fda0003f06270 */
[----:B------:R-:W-:Y:S05]  /*0820*/  @!P0 BREAK.RELIABLE B2 ;  /* 0x0000000000028942 */ /* 0x000fea0003800100 */
[----:B------:R-:W-:Y:S05]  /*0830*/  @P0 BRA `(.L_x_66) ;  /* 0x0000000000380947 */ /* 0x000fea0003800000 */
.L_x_67:
[----:B------:R-:W2:Y:S01]  /*0840*/  LDS.64 R20, [R17+0x18] ;  /* 0x0000180011147984 */ /* 0x000ea20000000a00 */
[----:B------:R-:W-:Y:S01]  /*0850*/  IMAD.MOV.U32 R2, RZ, RZ, R6 ;  /* 0x000000ffff027224 */ /* 0x000fe200078e0006 */
[----:B------:R-:W-:Y:S02]  /*0860*/  MOV R3, R7 ;  /* 0x0000000700037202 */ /* 0x000fe40000000f00 */
        /* <DEDUP_REMOVED lines=11> */
.L_x_66:
[----:B------:R-:W-:Y:S05]  /*0920*/  BSYNC.RELIABLE B2 ;  /* 0x0000000000027941 */ /* 0x000fea0003800100 */
.L_x_64:
        /* <DEDUP_REMOVED lines=9> */
.L_x_70:
[----:B------:R-:W0:Y:S02]  /*09c0*/  LDS R18, [R17+0x18] ;  /* 0x0000180011127984 */ /* 0x000e240000000800 */
[----:B0-----:R-:W-:-:S13]  /*09d0*/  ISETP.GE.AND P0, PT, R12, R18, PT ;  /* 0x000000120c00720c */ /* 0x001fda0003f06270 */
[----:B------:R-:W-:Y:S05]  /*09e0*/  @!P0 BREAK.RELIABLE B2 ;  /* 0x0000000000028942 */ /* 0x000fea0003800100 */
[----:B------:R-:W-:Y:S05]  /*09f0*/  @P0 BRA `(.L_x_71) ;  /* 0x0000000000280947 */ /* 0x000fea0003800000 */
.L_x_72:
[----:B------:R-:W1:Y:S01]  /*0a00*/  LDS R19, [R17+0x1c] ;  /* 0x00001c0011137984 */ /* 0x000e620000000800 */
[----:B------:R-:W-:Y:S01]  /*0a10*/  MOV R4, R2 ;  /* 0x0000000200047202 */ /* 0x000fe20000000f00 */
[----:B------:R-:W-:Y:S02]  /*0a20*/  IMAD.MOV.U32 R5, RZ, RZ, R3 ;  /* 0x000000ffff057224 */ /* 0x000fe400078e0003 */
[----:B------:R-:W-:Y:S04]  /*0a30*/  STS.64 [R17+0x18], R12 ;  /* 0x0000180c11007388 */ /* 0x000fe80000000a00 */
[----:B------:R-:W-:Y:S04]  /*0a40*/  STS.64 [R17+0x10], R10 ;  /* 0x0000100a11007388 */ /* 0x000fe80000000a00 */
[----:B------:R2:W-:Y:S02]  /*0a50*/  STS.64 [R17+0x20], R2 ;  /* 0x0000200211007388 */ /* 0x0005e40000000a00 */
[----:B--2---:R-:W-:Y:S01]  /*0a60*/  IMAD.MOV.U32 R2, RZ, RZ, R10 ;  /* 0x000000ffff027224 */ /* 0x004fe200078e000a */
[----:B------:R-:W-:Y:S01]  /*0a70*/  MOV R3, R11 ;  /* 0x0000000b00037202 */ /* 0x000fe20000000f00 */
[----:B-1----:R1:W-:Y:S01]  /*0a80*/  STS.64 [R17+0x28], R18 ;  /* 0x0000281211007388 */ /* 0x0023e20000000a00 */
[----:B------:R-:W-:Y:S05]  /*0a90*/  BRA `(.L_x_68) ;  /* 0x0000000000487947 */ /* 0x000fea0003800000 */
.L_x_71:
[----:B------:R-:W-:Y:S05]  /*0aa0*/  BSYNC.RELIABLE B2 ;  /* 0x0000000000027941 */ /* 0x000fea0003800100 */
.L_x_69:
        /* <DEDUP_REMOVED lines=8> */
.L_x_74:
[----:B------:R-:W0:Y:S02]  /*0b30*/  LDS R19, [R17+0x28] ;  /* 0x0000280011137984 */ /* 0x000e240000000800 */
[----:B0-----:R-:W-:-:S13]  /*0b40*/  ISETP.GE.AND P0, PT, R12, R19, PT ;  /* 0x000000130c00720c */ /* 0x001fda0003f06270 */
[----:B------:R-:W-:Y:S05]  /*0b50*/  @P0 BREAK.RELIABLE B2 ;  /* 0x0000000000020942 */ /* 0x000fea0003800100 */
[----:B------:R-:W-:Y:S05]  /*0b60*/  @P0 BRA `(.L_x_68) ;  /* 0x0000000000140947 */ /* 0x000fea0003800000 */
.L_x_75:
[----:B------:R-:W-:Y:S05]  /*0b70*/  BSYNC.RELIABLE B2 ;  /* 0x0000000000027941 */ /* 0x000fea0003800100 */
.L_x_73:
[----:B------:R3:W-:Y:S01]  /*0b80*/  STS.64 [R17+0x28], R12 ;  /* 0x0000280c11007388 */ /* 0x0007e20000000a00 */
[----:B------:R-:W-:Y:S02]  /*0b90*/  IMAD.MOV.U32 R4, RZ, RZ, R10 ;  /* 0x000000ffff047224 */ /* 0x000fe400078e000a */
[----:B------:R-:W-:Y:S01]  /*0ba0*/  IMAD.MOV.U32 R5, RZ, RZ, R11 ;  /* 0x000000ffff057224 */ /* 0x000fe200078e000b */
[----:B------:R3:W-:Y:S06]  /*0bb0*/  STS.64 [R17+0x20], R10 ;  /* 0x0000200a11007388 */ /* 0x0007ec0000000a00 */
.L_x_68:
[----:B------:R-:W-:Y:S05]  /*0bc0*/  BSYNC.RECONVERGENT B1 ;  /* 0x0000000000017941 */ /* 0x000fea0003800200 */
.L_x_63:
[----:B---3--:R-:W3:Y:S01]  /*0bd0*/  LDS.64 R10, [R9+0x10] ;  /* 0x00001000090a7984 */ /* 0x008ee20000000a00 */
[----:B------:R-:W-:Y:S04]  /*0be0*/  BSSY.RECONVERGENT B1, `(.L_x_76) ;  /* 0x0000045000017945 */ /* 0x000fe80003800200 */
[----:B------:R-:W-:Y:S01]  /*0bf0*/  BSSY.RELIABLE B2, `(.L_x_77) ;  /* 0x000001c000027945 */ /* 0x000fe20003800100 */
[----:B------:R4:W0:Y:S01]  /*0c00*/  LDS.64 R12, [R9+0x18] ;  /* 0x00001800090c7984 */ /* 0x0008220000000a00 */
[----:B---3--:R-:W-:-:S14]  /*0c10*/  DSETP.NEU.AND P0, PT, R10, R6, PT ;  /* 0x000000060a00722a */ /* 0x008fdc0003f0d000 */
[----:B0---4-:R-:W-:Y:S05]  /*0c20*/  @!P0 BRA `(.L_x_78) ;  /* 0x0000000000148947 */ /* 0x011fea0003800000 */
[----:B------:R-:W-:-:S14]  /*0c30*/  DSETP.GEU.AND P0, PT, R10, R6, PT ;  /* 0x000000060a00722a */ /* 0x000fdc0003f0e000 */
[----:B------:R-:W-:Y:S05]  /*0c40*/  @!P0 BREAK.RELIABLE B2 ;  /* 0x0000000000028942 */ /* 0x000fea0003800100 */
[----:B------:R-:W-:Y:S05]  /*0c50*/  @P0 BRA `(.L_x_79) ;  /* 0x0000000000540947 */ /* 0x000fea0003800000 */
[----:B-12---:R0:W1:Y:S01]  /*0c60*/  LDS R18, [R17+0x8] ;  /* 0x0000080011127984 */ /* 0x0060620000000800 */
[----:B------:R-:W-:Y:S05]  /*0c70*/  BRA `(.L_x_80) ;  /* 0x0000000000107947 */ /* 0x000fea0003800000 */
.L_x_78:
[----:B-12---:R-:W0:Y:S02]  /*0c80*/  LDS R18, [R17+0x8] ;  /* 0x0000080011127984 */ /* 0x006e240000000800 */
[----:B0-----:R-:W-:-:S13]  /*0c90*/  ISETP.GE.AND P0, PT, R12, R18, PT ;  /* 0x000000120c00720c */ /* 0x001fda0003f06270 */
[----:B------:R-:W-:Y:S05]  /*0ca0*/  @!P0 BREAK.RELIABLE B2 ;  /* 0x0000000000028942 */ /* 0x000fea0003800100 */
[----:B------:R-:W-:Y:S05]  /*0cb0*/  @P0 BRA `(.L_x_79) ;  /* 0x00000000003c0947 */ /* 0x000fea0003800000 */
.L_x_80:
[----:B------:R-:W2:Y:S01]  /*0cc0*/  LDS.64 R20, [R17+0x18] ;  /* 0x0000180011147984 */ /* 0x000ea20000000a00 */
[----:B------:R-:W-:Y:S01]  /*0cd0*/  MOV R4, R2 ;  /* 0x0000000200047202 */ /* 0x000fe20000000f00 */
[----:B------:R-:W-:Y:S02]  /*0ce0*/  IMAD.MOV.U32 R5, RZ, RZ, R3 ;  /* 0x000000ffff057224 */ /* 0x000fe400078e0003 */
[----:B------:R-:W1:Y:S04]  /*0cf0*/  LDS R19, [R17+0xc] ;  /* 0x00000c0011137984 */ /* 0x000e680000000800 */
[----:B------:R-:W-:Y:S04]  /*0d00*/  STS.64 [R17+0x8], R12 ;  /* 0x0000080c11007388 */ /* 0x000fe80000000a00 */
[----:B------:R-:W-:Y:S04]  /*0d10*/  STS.64 [R17], R10 ;  /* 0x0000000a11007388 */ /* 0x000fe80000000a00 */
[----:B------:R3:W-:Y:S04]  /*0d20*/  STS.64 [R17+0x20], R2 ;  /* 0x0000200211007388 */ /* 0x0007e80000000a00 */
[----:B------:R4:W-:Y:S01]  /*0d30*/  STS.64 [R17+0x10], R6 ;  /* 0x0000100611007388 */ /* 0x0009e20000000a00 */
[----:B---3--:R-:W-:Y:S01]  /*0d40*/  IMAD.MOV.U32 R2, RZ, RZ, R6 ;  /* 0x000000ffff027224 */ /* 0x008fe200078e0006 */
[----:B------:R-:W-:Y:S01]  /*0d50*/  MOV R3, R7 ;  /* 0x0000000700037202 */ /* 0x000fe20000000f00 */
[----:B----4-:R-:W-:-:S02]  /*0d60*/  IMAD.MOV.U32 R6, RZ, RZ, R10 ;  /* 0x000000ffff067224 */ /* 0x010fc400078e000a */
[----:B------:R-:W-:Y:S01]  /*0d70*/  IMAD.MOV.U32 R7, RZ, RZ, R11 ;  /* 0x000000ffff077224 */ /* 0x000fe200078e000b */
[----:B--2---:R4:W-:Y:S04]  /*0d80*/  STS.64 [R17+0x28], R20 ;  /* 0x0000281411007388 */ /* 0x0049e80000000a00 */
[----:B-1----:R4:W-:Y:S01]  /*0d90*/  STS.64 [R17+0x18], R18 ;  /* 0x0000181211007388 */ /* 0x0029e20000000a00 */
[----:B------:R-:W-:Y:S05]  /*0da0*/  BRA `(.L_x_81) ;  /* 0x0000000000a07947 */ /* 0x000fea0003800000 */
.L_x_79:
[----:B------:R-:W-:Y:S05]  /*0db0*/  BSYNC.RELIABLE B2 ;  /* 0x0000000000027941 */ /* 0x000fea0003800100 */
.L_x_77:
[----:B------:R-:W-:Y:S01]  /*0dc0*/  DSETP.NEU.AND P0, PT, R10, R2, PT ;  /* 0x000000020a00722a */ /* 0x000fe20003f0d000 */
[----:B------:R-:W-:-:S13]  /*0dd0*/  BSSY.RELIABLE B2, `(.L_x_82) ;  /* 0x0000015000027945 */ /* 0x000fda0003800100 */
[----:B------:R-:W-:Y:S05]  /*0de0*/  @!P0 BRA `(.L_x_83) ;  /* 0x0000000000148947 */ /* 0x000fea0003800000 */
[----:B------:R-:W-:-:S14]  /*0df0*/  DSETP.GEU.AND P0, PT, R10, R2, PT ;  /* 0x000000020a00722a */ /* 0x000fdc0003f0e000 */
[----:B------:R-:W-:Y:S05]  /*0e00*/  @!P0 BREAK.RELIABLE B2 ;  /* 0x0000000000028942 */ /* 0x000fea0003800100 */
[----:B------:R-:W-:Y:S05]  /*0e10*/  @P0 BRA `(.L_x_84) ;  /* 0x0000000000400947 */ /* 0x000fea0003800000 */
[----:B-12---:R0:W1:Y:S01]  /*0e20*/  LDS R18, [R17+0x18] ;  /* 0x0000180011127984 */ /* 0x0060620000000800 */
[----:B------:R-:W-:Y:S05]  /*0e30*/  BRA `(.L_x_85) ;  /* 0x0000000000107947 */ /* 0x000fea0003800000 */
.L_x_83:
[----:B-12---:R-:W0:Y:S02]  /*0e40*/  LDS R18, [R17+0x18] ;  /* 0x0000180011127984 */ /* 0x006e240000000800 */
[----:B0-----:R-:W-:-:S13]  /*0e50*/  ISETP.GE.AND P0, PT, R12, R18, PT ;  /* 0x000000120c00720c */ /* 0x001fda0003f06270 */
[----:B------:R-:W-:Y:S05]  /*0e60*/  @!P0 BREAK.RELIABLE B2 ;  /* 0x0000000000028942 */ /* 0x000fea0003800100 */
[----:B------:R-:W-:Y:S05]  /*0e70*/  @P0 BRA `(.L_x_84) ;  /* 0x0000000000280947 */ /* 0x000fea0003800000 */
.L_x_85:
        /* <DEDUP_REMOVED lines=10> */
.L_x_84:
[----:B------:R-:W-:Y:S05]  /*0f20*/  BSYNC.RELIABLE B2 ;  /* 0x0000000000027941 */ /* 0x000fea0003800100 */
.L_x_82:
[----:B------:R-:W-:Y:S01]  /*0f30*/  DSETP.NEU.AND P0, PT, R10, R4, PT ;  /* 0x000000040a00722a */ /* 0x000fe20003f0d000 */
[----:B------:R-:W-:-:S13]  /*0f40*/  BSSY.RELIABLE B2, `(.L_x_86) ;  /* 0x000000a000027945 */ /* 0x000fda0003800100 */
[----:B------:R-:W-:Y:S05]  /*0f50*/  @!P0 BRA `(.L_x_87) ;  /* 0x0000000000108947 */ /* 0x000fea0003800000 */
[----:B------:R-:W-:-:S14]  /*0f60*/  DSETP.GEU.AND P0, PT, R10, R4, PT ;  /* 0x000000040a00722a */ /* 0x000fdc0003f0e000 */
[----:B------:R-:W-:Y:S05]  /*0f70*/  @P0 BREAK.RELIABLE B2 ;  /* 0x0000000000020942 */ /* 0x000fea0003800100 */
[----:B------:R-:W-:Y:S05]  /*0f80*/  @!P0 BRA `(.L_x_88) ;  /* 0x0000000000148947 */ /* 0x000fea0003800000 */
[----:B------:R-:W-:Y:S05]  /*0f90*/  BRA `(.L_x_81) ;  /* 0x0000000000247947 */ /* 0x000fea0003800000 */
.L_x_87:
[----:B-12---:R-:W0:Y:S02]  /*0fa0*/  LDS R19, [R17+0x28] ;  /* 0x0000280011137984 */ /* 0x006e240000000800 */
[----:B0-----:R-:W-:-:S13]  /*0fb0*/  ISETP.GE.AND P0, PT, R12, R19, PT ;  /* 0x000000130c00720c */ /* 0x001fda0003f06270 */
[----:B------:R-:W-:Y:S05]  /*0fc0*/  @P0 BREAK.RELIABLE B2 ;  /* 0x0000000000020942 */ /* 0x000fea0003800100 */
[----:B------:R-:W-:Y:S05]  /*0fd0*/  @P0 BRA `(.L_x_81) ;  /* 0x0000000000140947 */ /* 0x000fea0003800000 */
.L_x_88:
[----:B------:R-:W-:Y:S05]  /*0fe0*/  BSYNC.RELIABLE B2 ;  /* 0x0000000000027941 */ /* 0x000fea0003800100 */
.L_x_86:
[----:B------:R0:W-:Y:S01]  /*0ff0*/  STS.64 [R17+0x28], R12 ;  /* 0x0000280c11007388 */ /* 0x0001e20000000a00 */
[----:B--2---:R-:W-:Y:S02]  /*1000*/  IMAD.MOV.U32 R4, RZ, RZ, R10 ;  /* 0x000000ffff047224 */ /* 0x004fe400078e000a */
[----:B------:R-:W-:Y:S01]  /*1010*/  IMAD.MOV.U32 R5, RZ, RZ, R11 ;  /* 0x000000ffff057224 */ /* 0x000fe200078e000b */
[----:B------:R0:W-:Y:S06]  /*1020*/  STS.64 [R17+0x20], R10 ;  /* 0x0000200a11007388 */ /* 0x0001ec0000000a00 */
.L_x_81:
[----:B------:R-:W-:Y:S05]  /*1030*/  BSYNC.RECONVERGENT B1 ;  /* 0x0000000000017941 */ /* 0x000fea0003800200 */
.L_x_76:
[----:B0-----:R-:W0:Y:S01]  /*1040*/  LDS.64 R10, [R9+0x20] ;  /* 0x00002000090a7984 */ /* 0x001e220000000a00 */
[----:B------:R-:W-:Y:S03]  /*1050*/  BSSY.RELIABLE B1, `(.L_x_89) ;  /* 0x0000017000017945 */ /* 0x000fe60003800100 */
[----:B------:R0:W1:Y:S02]  /*1060*/  LDS.64 R12, [R9+0x28] ;  /* 0x00002800090c7984 */ /* 0x0000640000000a00 */
[----:B0-----:R-:W-:-:S14]  /*1070*/  DSETP.NEU.AND P0, PT, R10, R6, PT ;  /* 0x000000060a00722a */ /* 0x001fdc0003f0d000 */
[----:B-1----:R-:W-:Y:S05]  /*1080*/  @!P0 BRA `(.L_x_90) ;  /* 0x0000000000148947 */ /* 0x002fea0003800000 */
[----:B------:R-:W-:-:S14]  /*1090*/  DSETP.GEU.AND P0, PT, R10, R6, PT ;  /* 0x000000060a00722a */ /* 0x000fdc0003f0e000 */
[----:B------:R-:W-:Y:S05]  /*10a0*/  @!P0 BREAK.RELIABLE B1 ;  /* 0x0000000000018942 */ /* 0x000fea0003800100 */
[----:B------:R-:W-:Y:S05]  /*10b0*/  @P0 BRA `(.L_x_91) ;  /* 0x0000000000400947 */ /* 0x000fea0003800000 */
[----:B--2---:R0:W1:Y:S01]  /*10c0*/  LDS R4, [R17+0x8] ;  /* 0x0000080011047984 */ /* 0x0040620000000800 */
[----:B------:R-:W-:Y:S05]  /*10d0*/  BRA `(.L_x_92) ;  /* 0x0000000000147947 */ /* 0x000fea0003800000 */
.L_x_90:
[----:B------:R-:W0:Y:S02]  /*10e0*/  LDS R9, [R17+0x8] ;  /* 0x0000080011097984 */ /* 0x000e240000000800 */
[----:B0-----:R-:W-:-:S13]  /*10f0*/  ISETP.GE.AND P0, PT, R12, R9, PT ;  /* 0x000000090c00720c */ /* 0x001fda0003f06270 */
[----:B------:R-:W-:Y:S05]  /*1100*/  @!P0 BREAK.RELIABLE B1 ;  /* 0x0000000000018942 */ /* 0x000fea0003800100 */
[----:B------:R-:W-:Y:S05]  /*1110*/  @P0 BRA `(.L_x_91) ;  /* 0x0000000000280947 */ /* 0x000fea0003800000 */
[----:B--2---:R-:W-:-:S07]  /*1120*/  MOV R4, R9 ;  /* 0x0000000900047202 */ /* 0x004fce0000000f00 */
.L_x_92:
[----:B---34-:R-:W2:Y:S04]  /*1130*/  LDS.64 R18, [R17+0x18] ;  /* 0x0000180011127984 */ /* 0x018ea80000000a00 */
[----:B------:R-:W1:Y:S04]  /*1140*/  LDS R5, [R17+0xc] ;  /* 0x00000c0011057984 */ /* 0x000e680000000800 */
[----:B------:R3:W-:Y:S04]  /*1150*/  STS.64 [R17+0x20], R2 ;  /* 0x0000200211007388 */ /* 0x0007e80000000a00 */
[----:B------:R3:W-:Y:S04]  /*1160*/  STS.64 [R17+0x10], R6 ;  /* 0x0000100611007388 */ /* 0x0007e80000000a00 */
[----:B------:R3:W-:Y:S04]  /*1170*/  STS.64 [R17], R10 ;  /* 0x0000000a11007388 */ /* 0x0007e80000000a00 */
[----:B------:R3:W-:Y:S04]  /*1180*/  STS.64 [R17+0x8], R12 ;  /* 0x0000080c11007388 */ /* 0x0007e80000000a00 */
[----:B--2---:R3:W-:Y:S04]  /*1190*/  STS.64 [R17+0x28], R18 ;  /* 0x0000281211007388 */ /* 0x0047e80000000a00 */
[----:B-1----:R3:W-:Y:S01]  /*11a0*/  STS.64 [R17+0x18], R4 ;  /* 0x0000180411007388 */ /* 0x0027e20000000a00 */
[----:B------:R-:W-:Y:S05]  /*11b0*/  BRA `(.L_x_62) ;  /* 0x00000000008c7947 */ /* 0x000fea0003800000 */
.L_x_91:
[----:B------:R-:W-:Y:S05]  /*11c0*/  BSYNC.RELIABLE B1 ;  /* 0x0000000000017941 */ /* 0x000fea0003800100 */
.L_x_89:
[----:B------:R-:W-:Y:S01]  /*11d0*/  DSETP.NEU.AND P0, PT, R10, R2, PT ;  /* 0x000000020a00722a */ /* 0x000fe20003f0d000 */
[----:B------:R-:W-:-:S13]  /*11e0*/  BSSY.RELIABLE B1, `(.L_x_93) ;  /* 0x0000012000017945 */ /* 0x000fda0003800100 */
[----:B------:R-:W-:Y:S05]  /*11f0*/  @!P0 BRA `(.L_x_94) ;  /* 0x0000000000148947 */ /* 0x000fea0003800000 */
[----:B------:R-:W-:-:S14]  /*1200*/  DSETP.GEU.AND P0, PT, R10, R2, PT ;  /* 0x000000020a00722a */ /* 0x000fdc0003f0e000 */
[----:B------:R-:W-:Y:S05]  /*1210*/  @!P0 BREAK.RELIABLE B1 ;  /* 0x0000000000018942 */ /* 0x000fea0003800100 */
[----:B------:R-:W-:Y:S05]  /*1220*/  @P0 BRA `(.L_x_95) ;  /* 0x0000000000340947 */ /* 0x000fea0003800000 */
[----:B--2---:R0:W1:Y:S01]  /*1230*/  LDS R4, [R17+0x18] ;  /* 0x0000180011047984 */ /* 0x0040620000000800 */
[----:B------:R-:W-:Y:S05]  /*1240*/  BRA `(.L_x_96) ;  /* 0x0000000000147947 */ /* 0x000fea0003800000 */
.L_x_94:
[----:B------:R-:W0:Y:S02]  /*1250*/  LDS R7, [R17+0x18] ;  /* 0x0000180011077984 */ /* 0x000e240000000800 */
[----:B0-----:R-:W-:-:S13]  /*1260*/  ISETP.GE.AND P0, PT, R12, R7, PT ;  /* 0x000000070c00720c */ /* 0x001fda0003f06270 */
[----:B------:R-:W-:Y:S05]  /*1270*/  @!P0 BREAK.RELIABLE B1 ;  /* 0x0000000000018942 */ /* 0x000fea0003800100 */
[----:B------:R-:W-:Y:S05]  /*1280*/  @P0 BRA `(.L_x_95) ;  /* 0x00000000001c0947 */ /* 0x000fea0003800000 */
[----:B--2---:R-:W-:-:S07]  /*1290*/  IMAD.MOV.U32 R4, RZ, RZ, R7 ;  /* 0x000000ffff047224 */ /* 0x004fce00078e0007 */
.L_x_96:
[----:B------:R-:W1:Y:S04]  /*12a0*/  LDS R5, [R17+0x1c] ;  /* 0x00001c0011057984 */ /* 0x000e680000000800 */
[----:B------:R2:W-:Y:S04]  /*12b0*/  STS.64 [R17+0x20], R2 ;  /* 0x0000200211007388 */ /* 0x0005e80000000a00 */
[----:B------:R2:W-:Y:S04]  /*12c0*/  STS.64 [R17+0x10], R10 ;  /* 0x0000100a11007388 */ /* 0x0005e80000000a00 */
[----:B------:R2:W-:Y:S04]  /*12d0*/  STS.64 [R17+0x18], R12 ;  /* 0x0000180c11007388 */ /* 0x0005e80000000a00 */
[----:B-1----:R2:W-:Y:S01]  /*12e0*/  STS.64 [R17+0x28], R4 ;  /* 0x0000280411007388 */ /* 0x0025e20000000a00 */
[----:B------:R-:W-:Y:S05]  /*12f0*/  BRA `(.L_x_62) ;  /* 0x00000000003c7947 */ /* 0x000fea0003800000 */
.L_x_95:
[----:B------:R-:W-:Y:S05]  /*1300*/  BSYNC.RELIABLE B1 ;  /* 0x0000000000017941 */ /* 0x000fea0003800100 */
.L_x_93:
[----:B------:R-:W-:Y:S01]  /*1310*/  DSETP.NEU.AND P0, PT, R10, R4, PT ;  /* 0x000000040a00722a */ /* 0x000fe20003f0d000 */
[----:B------:R-:W-:-:S13]  /*1320*/  BSSY.RELIABLE B1, `(.L_x_97) ;  /* 0x000000a000017945 */ /* 0x000fda0003800100 */
[----:B------:R-:W-:Y:S05]  /*1330*/  @!P0 BRA `(.L_x_98) ;  /* 0x0000000000108947 */ /* 0x000fea0003800000 */
[----:B------:R-:W-:-:S14]  /*1340*/  DSETP.GEU.AND P0, PT, R10, R4, PT ;  /* 0x000000040a00722a */ /* 0x000fdc0003f0e000 */
[----:B------:R-:W-:Y:S05]  /*1350*/  @P0 BREAK.RELIABLE B1 ;  /* 0x0000000000010942 */ /* 0x000fea0003800100 */
[----:B------:R-:W-:Y:S05]  /*1360*/  @!P0 BRA `(.L_x_99) ;  /* 0x0000000000148947 */ /* 0x000fea0003800000 */
[----:B------:R-:W-:Y:S05]  /*1370*/  BRA `(.L_x_62) ;  /* 0x00000000001c7947 */ /* 0x000fea0003800000 */
.L_x_98:
[----:B------:R-:W0:Y:S02]  /*1380*/  LDS R3, [R17+0x28] ;  /* 0x0000280011037984 */ /* 0x000e240000000800 */
[----:B0-----:R-:W-:-:S13]  /*1390*/  ISETP.GE.AND P0, PT, R12, R3, PT ;  /* 0x000000030c00720c */ /* 0x001fda0003f06270 */
[----:B------:R-:W-:Y:S05]  /*13a0*/  @P0 BREAK.RELIABLE B1 ;  /* 0x0000000000010942 */ /* 0x000fea0003800100 */
[----:B------:R-:W-:Y:S05]  /*13b0*/  @P0 BRA `(.L_x_62) ;  /* 0x00000000000c0947 */ /* 0x000fea0003800000 */
.L_x_99:
[----:B------:R-:W-:Y:S05]  /*13c0*/  BSYNC.RELIABLE B1 ;  /* 0x0000000000017941 */ /* 0x000fea0003800100 */
.L_x_97:
[----:B------:R1:W-:Y:S04]  /*13d0*/  STS.64 [R17+0x20], R10 ;  /* 0x0000200a11007388 */ /* 0x0003e80000000a00 */
[----:B------:R1:W-:Y:S02]  /*13e0*/  STS.64 [R17+0x28], R12 ;  /* 0x0000280c11007388 */ /* 0x0003e40000000a00 */
.L_x_62:
[----:B------:R-:W-:Y:S05]  /*13f0*/  BSYNC.RECONVERGENT B0 ;  /* 0x0000000000007941 */ /* 0x000fea0003800200 */
.L_x_61:
[----:B------:R-:W-:Y:S05]  /*1400*/  WARPSYNC.ALL ;  /* 0x0000000000007948 */ /* 0x000fea0003800000 */
[----:B------:R-:W-:Y:S01]  /*1410*/  BAR.SYNC.DEFER_BLOCKING 0x0 ;  /* 0x0000000000007b1d */ /* 0x000fe20000010000 */
[----:B------:R-:W-:-:S13]  /*1420*/  ISETP.GT.U32.AND P0, PT, R8, 0x3, PT ;  /* 0x000000030800780c */ /* 0x000fda0003f04070 */
[----:B------:R-:W-:Y:S05]  /*1430*/  @P0 BRA `(.L_x_100) ;  /* 0xfffffff000a80947 */ /* 0x000fea000383ffff */
.L_x_60:
[----:B------:R-:W-:-:S13]  /*1440*/  ISETP.NE.AND P0, PT, R15, RZ, PT ;  /* 0x000000ff0f00720c */ /* 0x000fda0003f05270 */
[----:B------:R-:W-:Y:S05]  /*1450*/  @P0 EXIT ;  /* 0x000000000000094d */ /* 0x000fea0003800000 */
[----:B------:R-:W5:Y:S01]  /*1460*/  S2UR UR5, SR_CgaCtaId ;  /* 0x00000000000579c3 */ /* 0x000f620000008800 */
[----:B------:R-:W-:Y:S01]  /*1470*/  UMOV UR4, 0x400 ;  /* 0x0000040000047882 */ /* 0x000fe20000000000 */
[----:B0123--:R-:W-:-:S06]  /*1480*/  IMAD R11, R14, 0x3, RZ ;  /* 0x000000030e0b7824 */ /* 0x00ffcc00078e02ff */
[----:B------:R-:W0:Y:S01]  /*1490*/  LDC.64 R2, c[0x0][0x390] ;  /* 0x0000e400ff027b82 */ /* 0x000e220000000a00 */
[----:B-----5:R-:W-:Y:S01]  /*14a0*/  ULEA UR4, UR5, UR4, 0x18 ;  /* 0x0000000405047291 */ /* 0x020fe2000f8ec0ff */
[----:B0-----:R-:W-:-:S08]  /*14b0*/  IMAD.WIDE R2, R11, 0x10, R2 ;  /* 0x000000100b027825 */ /* 0x001fd000078e0202 */
[----:B------:R-:W0:Y:S04]  /*14c0*/  LDS.64 R4, [UR4] ;  /* 0x00000004ff047984 */ /* 0x000e280008000a00 */
[----:B------:R-:W1:Y:S04]  /*14d0*/  LDS.64 R12, [UR4+0x8] ;  /* 0x00000804ff0c7984 */ /* 0x000e680008000a00 */
[----:B------:R-:W2:Y:S04]  /*14e0*/  LDS.64 R6, [UR4+0x10] ;  /* 0x00001004ff067984 */ /* 0x000ea80008000a00 */
[----:B----4-:R-:W3:Y:S04]  /*14f0*/  LDS.64 R16, [UR4+0x18] ;  /* 0x00001804ff107984 */ /* 0x010ee80008000a00 */
[----:B------:R-:W4:Y:S04]  /*1500*/  LDS.64 R8, [UR4+0x20] ;  /* 0x00002004ff087984 */ /* 0x000f280008000a00 */
[----:B------:R-:W5:Y:S04]  /*1510*/  LDS.64 R18, [UR4+0x28] ;  /* 0x00002804ff127984 */ /* 0x000f680008000a00 */
[----:B0-----:R-:W-:Y:S04]  /*1520*/  STG.E.64 desc[UR6][R2.64], R4 ;  /* 0x0000000402007986 */ /* 0x001fe8000c101b06 */
[----:B-1----:R-:W-:Y:S04]  /*1530*/  STG.E.64 desc[UR6][R2.64+0x8], R12 ;  /* 0x0000080c02007986 */ /* 0x002fe8000c101b06 */
[----:B--2---:R-:W-:Y:S04]  /*1540*/  STG.E.64 desc[UR6][R2.64+0x10], R6 ;  /* 0x0000100602007986 */ /* 0x004fe8000c101b06 */
[----:B---3--:R-:W-:Y:S04]  /*1550*/  STG.E.64 desc[UR6][R2.64+0x18], R16 ;  /* 0x0000181002007986 */ /* 0x008fe8000c101b06 */
[----:B----4-:R-:W-:Y:S04]  /*1560*/  STG.E.64 desc[UR6][R2.64+0x20], R8 ;  /* 0x0000200802007986 */ /* 0x010fe8000c101b06 */
[----:B-----5:R-:W-:Y:S01]  /*1570*/  STG.E.64 desc[UR6][R2.64+0x28], R18 ;  /* 0x0000281202007986 */ /* 0x020fe2000c101b06 */
[----:B------:R-:W-:Y:S05]  /*1580*/  EXIT ;  /* 0x000000000000794d */ /* 0x000fea0003800000 */
.L_x_101:
        /* <DEDUP_REMOVED lines=15> */
.L_x_125:


//--------------------- .text._Z21kmeans_sse_pop_kernelPKfiiPKdiiPd --------------------------
	.section	.text._Z21kmeans_sse_pop_kernelPKfiiPKdiiPd,"ax",@progbits
	.align	128
        .global         _Z21kmeans_sse_pop_kernelPKfiiPKdiiPd
        .type           _Z21kmeans_sse_pop_kernelPKfiiPKdiiPd,@function
        .size           _Z21kmeans_sse_pop_kernelPKfiiPKdiiPd,(.L_x_126 - _Z21kmeans_sse_pop_kernelPKfiiPKdiiPd)
        .other          _Z21kmeans_sse_pop_kernelPKfiiPKdiiPd,@"STO_CUDA_ENTRY STV_DEFAULT"
_Z21kmeans_sse_pop_kernelPKfiiPKdiiPd:
.text._Z21kmeans_sse_pop_kernelPKfiiPKdiiPd:
[----:B------:R-:W-:Y:S08]  /*0000*/  LDC R1, c[0x0][0x37c] ;  /* 0x0000df00ff017b82 */ /* 0x000ff00000000800 */
[----:B------:R-:W0:Y:S08]  /*0010*/  S2UR UR17, SR_CTAID.Y ;  /* 0x00000000001179c3 */ /* 0x000e300000002600 */
[----:B------:R-:W0:Y:S02]  /*0020*/  LDC R0, c[0x0][0x39c] ;  /* 0x0000e700ff007b82 */ /* 0x000e240000000800 */
[----:B0-----:R-:W-:-:S13]  /*0030*/  ISETP.LE.AND P0, PT, R0, UR17, PT ;  /* 0x0000001100007c0c */ /* 0x001fda000bf03270 */
[----:B------:R-:W-:Y:S05]  /*0040*/  @P0 EXIT ;  /* 0x000000000000094d */ /* 0x000fea0003800000 */
[----:B------:R-:W0:Y:S01]  /*0050*/  S2R R3, SR_TID.X ;  /* 0x0000000000037919 */ /* 0x000e220000002100 */
[----:B------:R-:W0:Y:S01]  /*0060*/  S2UR UR4, SR_CTAID.X ;  /* 0x00000000000479c3 */ /* 0x000e220000002500 */
[----:B------:R-:W1:Y:S01]  /*0070*/  LDCU UR5, c[0x0][0x388] ;  /* 0x00007100ff0577ac */ /* 0x000e620008000800 */
[----:B------:R-:W-:Y:S01]  /*0080*/  BSSY.RECONVERGENT B0, `(.L_x_102) ;  /* 0x00000fd000007945 */ /* 0x000fe20003800200 */
[----:B------:R-:W-:Y:S01]  /*0090*/  CS2R R6, SRZ ;  /* 0x0000000000067805 */ /* 0x000fe2000001ff00 */
[----:B------:R-:W2:Y:S04]  /*00a0*/  LDCU.64 UR18, c[0x0][0x358] ;  /* 0x00006b00ff1277ac */ /* 0x000ea80008000a00 */
[----:B------:R-:W0:Y:S02]  /*00b0*/  LDC R0, c[0x0][0x360] ;  /* 0x0000d800ff007b82 */ /* 0x000e240000000800 */
[----:B0-----:R-:W-:-:S05]  /*00c0*/  IMAD R2, R0, UR4, R3 ;  /* 0x0000000400027c24 */ /* 0x001fca000f8e0203 */
[----:B-1----:R-:W-:-:S13]  /*00d0*/  ISETP.GE.AND P0, PT, R2, UR5, PT ;  /* 0x0000000502007c0c */ /* 0x002fda000bf06270 */
[----:B--2---:R-:W-:Y:S05]  /*00e0*/  @P0 BRA `(.L_x_103) ;  /* 0x0000000c00d80947 */ /* 0x004fea0003800000 */
[----:B------:R-:W0:Y:S01]  /*00f0*/  LDCU UR5, c[0x0][0x398] ;  /* 0x00007300ff0577ac */ /* 0x000e220008000800 */
[----:B------:R-:W-:Y:S02]  /*0100*/  IMAD.MOV.U32 R6, RZ, RZ, -0x77ff8a64 ;  /* 0x8800759cff067424 */ /* 0x000fe400078e00ff */
[----:B------:R-:W-:Y:S01]  /*0110*/  IMAD.MOV.U32 R7, RZ, RZ, 0x7e37e43c ;  /* 0x7e37e43cff077424 */ /* 0x000fe200078e00ff */
[----:B0-----:R-:W-:-:S09]  /*0120*/  UISETP.GE.AND UP0, UPT, UR5, 0x1, UPT ;  /* 0x000000010500788c */ /* 0x001fd2000bf06270 */
[----:B------:R-:W-:Y:S05]  /*0130*/  BRA.U !UP0, `(.L_x_103) ;  /* 0x0000000d08c47547 */ /* 0x000fea000b800000 */
[----:B------:R-:W0:Y:S02]  /*0140*/  LDCU UR8, c[0x0][0x38c] ;  /* 0x00007180ff0877ac */ /* 0x000e240008000800 */
[----:B0-----:R-:W-:-:S09]  /*0150*/  UISETP.GE.AND UP0, UPT, UR8, 0x1, UPT ;  /* 0x000000010800788c */ /* 0x001fd2000bf06270 */
[----:B------:R-:W-:Y:S05]  /*0160*/  BRA.U !UP0, `(.L_x_104) ;  /* 0x0000000908c87547 */ /* 0x000fea000b800000 */
[----:B------:R-:W-:Y:S02]  /*0170*/  UIMAD UR6, UR8, UR5, URZ ;  /* 0x00000005080672a4 */ /* 0x000fe4000f8e02ff */
[C---:B------:R-:W-:Y:S01]  /*0180*/  IMAD.WIDE.U32 R8, R2.reuse, UR8, RZ ;  /* 0x0000000802087c25 */ /* 0x040fe2000f8e00ff */
[----:B------:R-:W-:Y:S02]  /*0190*/  USHF.R.S32.HI UR22, URZ, 0x1f, UR8 ;  /* 0x0000001fff167899 */ /* 0x000fe40008011408 */
[----:B------:R-:W-:Y:S01]  /*01a0*/  USHF.R.S32.HI UR4, URZ, 0x1f, UR6 ;  /* 0x0000001fff047899 */ /* 0x000fe20008011406 */
[----:B------:R-:W-:Y:S01]  /*01b0*/  IMAD.MOV.U32 R6, RZ, RZ, -0x77ff8a64 ;  /* 0x8800759cff067424 */ /* 0x000fe200078e00ff */
[----:B------:R-:W-:Y:S01]  /*01c0*/  UIMAD.WIDE.U32 UR6, UR6, UR17, URZ ;  /* 0x00000011060672a5 */ /* 0x000fe2000f8e00ff */
[----:B------:R-:W-:Y:S01]  /*01d0*/  IMAD.MOV.U32 R7, RZ, RZ, 0x7e37e43c ;  /* 0x7e37e43cff077424 */ /* 0x000fe200078e00ff */
[----:B------:R-:W-:Y:S01]  /*01e0*/  UIMAD UR4, UR4, UR17, URZ ;  /* 0x00000011040472a4 */ /* 0x000fe2000f8e02ff */
[----:B------:R-:W-:Y:S01]  /*01f0*/  IMAD R3, R2, UR22, RZ ;  /* 0x0000001602037c24 */ /* 0x000fe2000f8e02ff */
[----:B------:R-:W-:-:S02]  /*0200*/  ULOP3.LUT UR20, UR8, 0x7, URZ, 0xc0, !UPT ;  /* 0x0000000708147892 */ /* 0x000fc4000f8ec0ff */
[----:B------:R-:W-:Y:S01]  /*0210*/  UIADD3 UR13, UPT, UPT, UR7, UR4, URZ ;  /* 0x00000004070d7290 */ /* 0x000fe2000fffe0ff */
[----:B------:R-:W-:Y:S01]  /*0220*/  IMAD.IADD R2, R9, 0x1, R3 ;  /* 0x0000000109027824 */ /* 0x000fe200078e0203 */
[----:B------:R-:W-:Y:S02]  /*0230*/  ULOP3.LUT UR21, UR8, 0x3, URZ, 0xc0, !UPT ;  /* 0x0000000308157892 */ /* 0x000fe4000f8ec0ff */
[----:B------:R-:W-:Y:S01]  /*0240*/  ULOP3.LUT UR10, UR8, 0x7ffffff8, URZ, 0xc0, !UPT ;  /* 0x7ffffff8080a7892 */ /* 0x000fe2000f8ec0ff */
[----:B------:R-:W-:-:S11]  /*0250*/  UMOV UR4, URZ ;  /* 0x000000ff00047c82 */ /* 0x000fd60008000000 */
.L_x_110:
[----:B------:R-:W0:Y:S01]  /*0260*/  LDCU UR23, c[0x0][0x38c] ;  /* 0x00007180ff1777ac */ /* 0x000e220008000800 */
[----:B------:R-:W-:Y:S01]  /*0270*/  CS2R R24, SRZ ;  /* 0x0000000000187805 */ /* 0x000fe2000001ff00 */
[----:B------:R-:W-:Y:S01]  /*0280*/  UMOV UR8, UR6 ;  /* 0x0000000600087c82 */ /* 0x000fe20008000000 */
[----:B------:R-:W-:Y:S01]  /*0290*/  UMOV UR9, UR13 ;  /* 0x0000000d00097c82 */ /* 0x000fe20008000000 */
[----:B------:R-:W-:Y:S01]  /*02a0*/  UMOV UR5, URZ ;  /* 0x000000ff00057c82 */ /* 0x000fe20008000000 */
[----:B0-----:R-:W-:Y:S02]  /*02b0*/  UISETP.GE.U32.AND UP0, UPT, UR23, 0x8, UPT ;  /* 0x000000081700788c */ /* 0x001fe4000bf06070 */
[----:B------:R-:W-:-:S04]  /*02c0*/  UIMAD.WIDE.U32 UR8, UR4, UR23, UR8 ;  /* 0x00000017040872a5 */ /* 0x000fc8000f8e0008 */
[----:B------:R-:W-:-:S03]  /*02d0*/  UIMAD UR16, UR4, UR22, UR9 ;  /* 0x00000016041072a4 */ /* 0x000fc6000f8e0209 */
[----:B------:R-:W-:Y:S09]  /*02e0*/  BRA.U !UP0, `(.L_x_105) ;  /* 0x0000000108f87547 */ /* 0x000ff2000b800000 */
[----:B------:R-:W0:Y:S01]  /*02f0*/  LDCU.64 UR14, c[0x0][0x390] ;  /* 0x00007200ff0e77ac */ /* 0x000e220008000a00 */
[----:B------:R-:W-:Y:S01]  /*0300*/  CS2R R24, SRZ ;  /* 0x0000000000187805 */ /* 0x000fe2000001ff00 */
[----:B------:R-:W1:Y:S01]  /*0310*/  LDCU.64 UR24, c[0x0][0x380] ;  /* 0x00007000ff1877ac */ /* 0x000e620008000a00 */
[----:B------:R-:W-:Y:S02]  /*0320*/  UIADD3 UR12, UPT, UPT, -UR10, URZ, URZ ;  /* 0x000000ff0a0c7290 */ /* 0x000fe4000fffe1ff */
[----:B0-----:R-:W-:-:S04]  /*0330*/  ULEA UR5, UP0, UR8, UR14, 0x3 ;  /* 0x0000000e08057291 */ /* 0x001fc8000f8018ff */
[----:B------:R-:W-:Y:S01]  /*0340*/  ULEA.HI.X UR11, UR8, UR15, UR16, 0x3, UP0 ;  /* 0x0000000f080b7291 */ /* 0x000fe200080f1c10 */
[----:B-1----:R-:W-:Y:S01]  /*0350*/  LEA R10, P0, R8, UR24, 0x2 ;  /* 0x00000018080a7c11 */ /* 0x002fe2000f8010ff */
[----:B------:R-:W-:-:S03]  /*0360*/  UIADD3 UR5, UP0, UPT, UR5, 0x20, URZ ;  /* 0x0000002005057890 */ /* 0x000fc6000ff1e0ff */
[----:B------:R-:W-:Y:S01]  /*0370*/  LEA.HI.X R11, R8, UR25, R2, 0x2, P0 ;  /* 0x00000019080b7c11 */ /* 0x000fe200080f1402 */
[----:B------:R-:W-:Y:S01]  /*0380*/  UIADD3.X UR11, UPT, UPT, URZ, UR11, URZ, UP0, !UPT ;  /* 0x0000000bff0b7290 */ /* 0x000fe200087fe4ff */
[----:B------:R-:W-:Y:S01]  /*0390*/  IADD3 R10, P0, PT, R10, 0x10, RZ ;  /* 0x000000100a0a7810 */ /* 0x000fe20007f1e0ff */
[----:B------:R-:W-:-:S04]  /*03a0*/  IMAD.U32 R12, RZ, RZ, UR5 ;  /* 0x00000005ff0c7e24 */ /* 0x000fc8000f8e00ff */
[----:B------:R-:W-:Y:S02]  /*03b0*/  IMAD.X R11, RZ, RZ, R11, P0 ;  /* 0x000000ffff0b7224 */ /* 0x000fe400000e060b */
[----:B------:R-:W-:-:S07]  /*03c0*/  IMAD.U32 R13, RZ, RZ, UR11 ;  /* 0x0000000bff0d7e24 */ /* 0x000fce000f8e00ff */
.L_x_106:
[----:B------:R-:W2:Y:S04]  /*03d0*/  LDG.E.CONSTANT R26, desc[UR18][R10.64+-0x10] ;  /* 0xfffff0120a1a7981 */ /* 0x000ea8000c1e9900 */
[----:B------:R-:W3:Y:S04]  /*03e0*/  LDG.E.CONSTANT R29, desc[UR18][R10.64+-0xc] ;  /* 0xfffff4120a1d7981 */ /* 0x000ee8000c1e9900 */
[----:B------:R-:W4:Y:S04]  /*03f0*/  LDG.E.64.CONSTANT R14, desc[UR18][R12.64+-0x20] ;  /* 0xffffe0120c0e7981 */ /* 0x000f28000c1e9b00 */
[----:B------:R-:W5:Y:S04]  /*0400*/  LDG.E.CONSTANT R28, desc[UR18][R10.64+-0x8] ;  /* 0xfffff8120a1c7981 */ /* 0x000f68000c1e9900 */
[----:B------:R-:W5:Y:S04]  /*0410*/  LDG.E.64.CONSTANT R20, desc[UR18][R12.64+-0x18] ;  /* 0xffffe8120c147981 */ /* 0x000f68000c1e9b00 */
[----:B------:R-:W5:Y:S04]  /*0420*/  LDG.E.64.CONSTANT R18, desc[UR18][R12.64+-0x10] ;  /* 0xfffff0120c127981 */ /* 0x000f68000c1e9b00 */
[----:B------:R-:W5:Y:S04]  /*0430*/  LDG.E.CONSTANT R27, desc[UR18][R10.64+-0x4] ;  /* 0xfffffc120a1b7981 */ /* 0x000f68000c1e9900 */
[----:B------:R-:W5:Y:S04]  /*0440*/  LDG.E.64.CONSTANT R22, desc[UR18][R12.64+-0x8] ;  /* 0xfffff8120c167981 */ /* 0x000f68000c1e9b00 */
[----:B------:R-:W5:Y:S01]  /*0450*/  LDG.E.CONSTANT R3, desc[UR18][R10.64] ;  /* 0x000000120a037981 */ /* 0x000f62000c1e9900 */
[----:B--2---:R0:W4:Y:S08]  /*0460*/  F2F.F64.F32 R16, R26 ;  /* 0x0000001a00107310 */ /* 0x0041300000201800 */
[----:B---3--:R-:W1:Y:S01]  /*0470*/  F2F.F64.F32 R4, R29 ;  /* 0x0000001d00047310 */ /* 0x008e620000201800 */
[----:B0-----:R-:W2:Y:S01]  /*0480*/  LDG.E.CONSTANT R26, desc[UR18][R10.64+0xc] ;  /* 0x00000c120a1a7981 */ /* 0x001ea2000c1e9900 */
[----:B----4-:R-:W-:-:S06]  /*0490*/  DADD R14, R16, -R14 ;  /* 0x00000000100e7229 */ /* 0x010fcc000000080e */
[----:B-----5:R-:W0:Y:S01]  /*04a0*/  F2F.F64.F32 R16, R28 ;  /* 0x0000001c00107310 */ /* 0x020e220000201800 */
[----:B-1----:R-:W-:Y:S01]  /*04b0*/  DADD R20, R4, -R20 ;  /* 0x0000000004147229 */ /* 0x002fe20000000814 */
[----:B------:R-:W3:Y:S01]  /*04c0*/  LDG.E.CONSTANT R5, desc[UR18][R10.64+0x4] ;  /* 0x000004120a057981 */ /* 0x000ee2000c1e9900 */
[----:B------:R-:W-:-:S03]  /*04d0*/  DFMA R24, R14, R14, R24 ;  /* 0x0000000e0e18722b */ /* 0x000fc60000000018 */
[----:B------:R-:W4:Y:S04]  /*04e0*/  LDG.E.64.CONSTANT R14, desc[UR18][R12.64] ;  /* 0x000000120c0e7981 */ /* 0x000f28000c1e9b00 */
[----:B------:R1:W5:Y:S01]  /*04f0*/  LDG.E.CONSTANT R4, desc[UR18][R10.64+0x8] ;  /* 0x000008120a047981 */ /* 0x000362000c1e9900 */
[----:B------:R-:W-:Y:S02]  /*0500*/  DFMA R20, R20, R20, R24 ;  /* 0x000000141414722b */ /* 0x000fe40000000018 */
[----:B0-----:R-:W-:Y:S01]  /*0510*/  DADD R18, R16, -R18 ;  /* 0x0000000010127229 */ /* 0x001fe20000000812 */
[----:B------:R-:W0:Y:S01]  /*0520*/  F2F.F64.F32 R24, R27 ;  /* 0x0000001b00187310 */ /* 0x000e220000201800 */
[----:B------:R-:W5:Y:S06]  /*0530*/  LDG.E.64.CONSTANT R16, desc[UR18][R12.64+0x8] ;  /* 0x000008120c107981 */ /* 0x000f6c000c1e9b00 */
[----:B------:R-:W-:Y:S01]  /*0540*/  DFMA R18, R18, R18, R20 ;  /* 0x000000121212722b */ /* 0x000fe20000000014 */
[----:B------:R-:W5:Y:S01]  /*0550*/  LDG.E.64.CONSTANT R20, desc[UR18][R12.64+0x10] ;  /* 0x000010120c147981 */ /* 0x000f62000c1e9b00 */
[----:B0-----:R-:W-:-:S03]  /*0560*/  DADD R22, R24, -R22 ;  /* 0x0000000018167229 */ /* 0x001fc60000000816 */
[----:B------:R0:W5:Y:S05]  /*0570*/  LDG.E.64.CONSTANT R24, desc[UR18][R12.64+0x18] ;  /* 0x000018120c187981 */ /* 0x00016a000c1e9b00 */
[----:B------:R-:W-:Y:S02]  /*0580*/  DFMA R18, R22, R22, R18 ;  /* 0x000000161612722b */ /* 0x000fe40000000012 */
[----:B------:R-:W4:Y:S01]  /*0590*/  F2F.F64.F32 R22, R3 ;  /* 0x0000000300167310 */ /* 0x000f220000201800 */
[----:B------:R-:W-:-:S04]  /*05a0*/  UIADD3 UR12, UPT, UPT, UR12, 0x8, URZ ;  /* 0x000000080c0c7890 */ /* 0x000fc8000fffe0ff */
[----:B------:R-:W-:Y:S01]  /*05b0*/  UISETP.NE.AND UP0, UPT, UR12, URZ, UPT ;  /* 0x000000ff0c00728c */ /* 0x000fe2000bf05270 */
[----:B-1----:R-:W-:Y:S02]  /*05c0*/  IADD3 R10, P0, PT, R10, 0x20, RZ ;  /* 0x000000200a0a7810 */ /* 0x002fe40007f1e0ff */
[----:B0-----:R-:W-:-:S03]  /*05d0*/  IADD3 R12, P1, PT, R12, 0x40, RZ ;  /* 0x000000400c0c7810 */ /* 0x001fc60007f3e0ff */
[----:B------:R-:W-:Y:S02]  /*05e0*/  IMAD.X R11, RZ, RZ, R11, P0 ;  /* 0x000000ffff0b7224 */ /* 0x000fe400000e060b */
[----:B------:R-:W-:Y:S01]  /*05f0*/  IMAD.X R13, RZ, RZ, R13, P1 ;  /* 0x000000ffff0d7224 */ /* 0x000fe200008e060d */
[----:B--2---:R-:W-:Y:S08]  /*0600*/  F2F.F64.F32 R26, R26 ;  /* 0x0000001a001a7310 */ /* 0x004ff00000201800 */
[----:B---3--:R-:W0:Y:S01]  /*0610*/  F2F.F64.F32 R28, R5 ;  /* 0x00000005001c7310 */ /* 0x008e220000201800 */
[----:B----4-:R-:W-:-:S07]  /*0620*/  DADD R14, R22, -R14 ;  /* 0x00000000160e7229 */ /* 0x010fce000000080e */
[----:B-----5:R-:W1:Y:S01]  /*0630*/  F2F.F64.F32 R22, R4 ;  /* 0x0000000400167310 */ /* 0x020e620000201800 */
[----:B------:R-:W-:Y:S02]  /*0640*/  DFMA R18, R14, R14, R18 ;  /* 0x0000000e0e12722b */ /* 0x000fe40000000012 */
[----:B0-----:R-:W-:-:S08]  /*0650*/  DADD R16, R28, -R16 ;  /* 0x000000001c107229 */ /* 0x001fd00000000810 */
[----:B------:R-:W-:Y:S02]  /*0660*/  DFMA R18, R16, R16, R18 ;  /* 0x000000101012722b */ /* 0x000fe40000000012 */
[----:B-1----:R-:W-:Y:S02]  /*0670*/  DADD R20, R22, -R20 ;  /* 0x0000000016147229 */ /* 0x002fe40000000814 */
[----:B------:R-:W-:-:S06]  /*0680*/  DADD R24, R26, -R24 ;  /* 0x000000001a187229 */ /* 0x000fcc0000000818 */
[----:B------:R-:W-:-:S08]  /*0690*/  DFMA R18, R20, R20, R18 ;  /* 0x000000141412722b */ /* 0x000fd00000000012 */
[----:B------:R-:W-:Y:S01]  /*06a0*/  DFMA R24, R24, R24, R18 ;  /* 0x000000181818722b */ /* 0x000fe20000000012 */
[----:B------:R-:W-:Y:S10]  /*06b0*/  BRA.U UP0, `(.L_x_106) ;  /* 0xfffffffd00447547 */ /* 0x000ff4000b83ffff */
[----:B------:R-:W-:-:S05]  /*06c0*/  UMOV UR5, UR10 ;  /* 0x0000000a00057c82 */ /* 0x000fca0008000000 */
.L_x_105:
[----:B------:R-:W-:-:S09]  /*06d0*/  UISETP.NE.AND UP0, UPT, UR20, URZ, UPT ;  /* 0x000000ff1400728c */ /* 0x000fd2000bf05270 */
[----:B------:R-:W-:Y:S05]  /*06e0*/  BRA.U !UP0, `(.L_x_107) ;  /* 0x0000000508487547 */ /* 0x000fea000b800000 */
[----:B------:R-:W-:Y:S02]  /*06f0*/  UIADD3 UR11, UPT, UPT, UR20, -0x1, URZ ;  /* 0xffffffff140b7890 */ /* 0x000fe4000fffe0ff */
[----:B------:R-:W-:Y:S02]  /*0700*/  UISETP.NE.AND UP0, UPT, UR21, URZ, UPT ;  /* 0x000000ff1500728c */ /* 0x000fe4000bf05270 */
[----:B------:R-:W-:-:S09]  /*0710*/  UISETP.GE.U32.AND UP1, UPT, UR11, 0x3, UPT ;  /* 0x000000030b00788c */ /* 0x000fd2000bf26070 */
[----:B------:R-:W-:Y:S05]  /*0720*/  BRA.U !UP1, `(.L_x_108) ;  /* 0x0000000109847547 */ /* 0x000fea000b800000 */
[----:B------:R-:W0:Y:S01]  /*0730*/  LDCU.64 UR24, c[0x0][0x380] ;  /* 0x00007000ff1877ac */ /* 0x000e220008000a00 */
[----:B------:R-:W-:Y:S01]  /*0740*/  IADD3 R3, P0, PT, R8, UR5, RZ ;  /* 0x0000000508037c10 */ /* 0x000fe2000ff1e0ff */
[----:B------:R-:W1:Y:S04]  /*0750*/  LDCU.64 UR14, c[0x0][0x390] ;  /* 0x00007200ff0e77ac */ /* 0x000e680008000a00 */
[----:B------:R-:W-:Y:S01]  /*0760*/  IMAD.X R4, RZ, RZ, R2, P0 ;  /* 0x000000ffff047224 */ /* 0x000fe200000e0602 */
[----:B------:R-:W-:-:S04]  /*0770*/  UIADD3 UR11, UP1, UPT, UR5, UR8, URZ ;  /* 0x00000008050b7290 */ /* 0x000fc8000ff3e0ff */
[----:B------:R-:W-:Y:S01]  /*0780*/  UIADD3.X UR12, UPT, UPT, URZ, UR16, URZ, UP1, !UPT ;  /* 0x00000010ff0c7290 */ /* 0x000fe20008ffe4ff */
[----:B0-----:R-:W-:-:S04]  /*0790*/  LEA R20, P0, R3, UR24, 0x2 ;  /* 0x0000001803147c11 */ /* 0x001fc8000f8010ff */
[----:B------:R-:W-:Y:S01]  /*07a0*/  LEA.HI.X R21, R3, UR25, R4, 0x2, P0 ;  /* 0x0000001903157c11 */ /* 0x000fe200080f1404 */
[----:B-1----:R-:W-:-:S04]  /*07b0*/  ULEA UR14, UP1, UR11, UR14, 0x3 ;  /* 0x0000000e0b0e7291 */ /* 0x002fc8000f8218ff */
[----:B------:R-:W2:Y:S01]  /*07c0*/  LDG.E.CONSTANT R19, desc[UR18][R20.64] ;  /* 0x0000001214137981 */ /* 0x000ea2000c1e9900 */
[----:B------:R-:W-:Y:S01]  /*07d0*/  ULEA.HI.X UR12, UR11, UR15, UR12, 0x3, UP1 ;  /* 0x0000000f0b0c7291 */ /* 0x000fe200088f1c0c */
[----:B------:R-:W-:Y:S02]  /*07e0*/  IMAD.U32 R26, RZ, RZ, UR14 ;  /* 0x0000000eff1a7e24 */ /* 0x000fe4000f8e00ff */
[----:B------:R-:W3:Y:S03]  /*07f0*/  LDG.E.CONSTANT R28, desc[UR18][R20.64+0x4] ;  /* 0x00000412141c7981 */ /* 0x000ee6000c1e9900 */
[----:B------:R-:W-:Y:S01]  /*0800*/  IMAD.U32 R27, RZ, RZ, UR12 ;  /* 0x0000000cff1b7e24 */ /* 0x000fe2000f8e00ff */
[----:B------:R-:W4:Y:S04]  /*0810*/  LDG.E.CONSTANT R18, desc[UR18][R20.64+0x8] ;  /* 0x0000081214127981 */ /* 0x000f28000c1e9900 */
[----:B------:R-:W5:Y:S04]  /*0820*/  LDG.E.64.CONSTANT R10, desc[UR18][R26.64] ;  /* 0x000000121a0a7981 */ /* 0x000f68000c1e9b00 */
[----:B------:R-:W4:Y:S04]  /*0830*/  LDG.E.64.CONSTANT R4, desc[UR18][R26.64+0x8] ;  /* 0x000008121a047981 */ /* 0x000f28000c1e9b00 */
[----:B------:R-:W4:Y:S04]  /*0840*/  LDG.E.CONSTANT R3, desc[UR18][R20.64+0xc] ;  /* 0x00000c1214037981 */ /* 0x000f28000c1e9900 */
[----:B------:R-:W4:Y:S04]  /*0850*/  LDG.E.64.CONSTANT R12, desc[UR18][R26.64+0x10] ;  /* 0x000010121a0c7981 */ /* 0x000f28000c1e9b00 */
[----:B------:R-:W4:Y:S01]  /*0860*/  LDG.E.64.CONSTANT R14, desc[UR18][R26.64+0x18] ;  /* 0x000018121a0e7981 */ /* 0x000f22000c1e9b00 */
[----:B------:R-:W-:Y:S01]  /*0870*/  UIADD3 UR5, UPT, UPT, UR5, 0x4, URZ ;  /* 0x0000000405057890 */ /* 0x000fe2000fffe0ff */
[----:B--2---:R-:W5:Y:S08]  /*0880*/  F2F.F64.F32 R22, R19 ;  /* 0x0000001300167310 */ /* 0x004f700000201800 */
[----:B---3--:R-:W0:Y:S01]  /*0890*/  F2F.F64.F32 R16, R28 ;  /* 0x0000001c00107310 */ /* 0x008e220000201800 */
[----:B-----5:R-:W-:-:S07]  /*08a0*/  DADD R22, R22, -R10 ;  /* 0x0000000016167229 */ /* 0x020fce000000080a */
[----:B----4-:R-:W1:Y:S01]  /*08b0*/  F2F.F64.F32 R10, R18 ;  /* 0x00000012000a7310 */ /* 0x010e620000201800 */
[----:B------:R-:W-:Y:S02]  /*08c0*/  DFMA R22, R22, R22, R24 ;  /* 0x000000161616722b */ /* 0x000fe40000000018 */
[----:B0-----:R-:W-:-:S05]  /*08d0*/  DADD R4, R16, -R4 ;  /* 0x0000000010047229 */ /* 0x001fca0000000804 */
[----:B------:R-:W0:Y:S01]  /*08e0*/  F2F.F64.F32 R16, R3 ;  /* 0x0000000300107310 */ /* 0x000e220000201800 */
[----:B-1----:R-:W-:Y:S02]  /*08f0*/  DADD R10, R10, -R12 ;  /* 0x000000000a0a7229 */ /* 0x002fe4000000080c */
[----:B------:R-:W-:Y:S02]  /*0900*/  DFMA R22, R4, R4, R22 ;  /* 0x000000040416722b */ /* 0x000fe40000000016 */
[----:B0-----:R-:W-:-:S06]  /*0910*/  DADD R14, R16, -R14 ;  /* 0x00000000100e7229 */ /* 0x001fcc000000080e */
[----:B------:R-:W-:-:S08]  /*0920*/  DFMA R22, R10, R10, R22 ;  /* 0x0000000a0a16722b */ /* 0x000fd00000000016 */
[----:B------:R-:W-:-:S11]  /*0930*/  DFMA R24, R14, R14, R22 ;  /* 0x0000000e0e18722b */ /* 0x000fd60000000016 */
.L_x_108:
[----:B------:R-:W-:Y:S05]  /*0940*/  BRA.U !UP0, `(.L_x_107) ;  /* 0x0000000108b07547 */ /* 0x000fea000b800000 */
[----:B------:R-:W-:Y:S02]  /*0950*/  UISETP.NE.AND UP1, UPT, UR21, 0x1, UPT ;  /* 0x000000011500788c */ /* 0x000fe4000bf25270 */
[----:B------:R-:W-:-:S07]  /*0960*/  ULOP3.LUT UP0, URZ, UR23, 0x1, URZ, 0xc0, !UPT ;  /* 0x0000000117ff7892 */ /* 0x000fce000f80c0ff */
        /* <DEDUP_REMOVED lines=14> */
[----:B------:R-:W-:-:S05]  /*0a50*/  IMAD.U32 R13, RZ, RZ, UR12 ;  /* 0x0000000cff0d7e24 */ /* 0x000fca000f8e00ff */
[----:B------:R-:W4:Y:S04]  /*0a60*/  LDG.E.64.CONSTANT R14, desc[UR18][R12.64] ;  /* 0x000000120c0e7981 */ /* 0x000f28000c1e9b00 */
[----:B------:R-:W5:Y:S01]  /*0a70*/  LDG.E.64.CONSTANT R18, desc[UR18][R12.64+0x8] ;  /* 0x000008120c127981 */ /* 0x000f62000c1e9b00 */
[----:B------:R-:W-:Y:S01]  /*0a80*/  UIADD3 UR5, UPT, UPT, UR5, 0x2, URZ ;  /* 0x0000000205057890 */ /* 0x000fe2000fffe0ff */
[----:B--2---:R-:W4:Y:S08]  /*0a90*/  F2F.F64.F32 R10, R3 ;  /* 0x00000003000a7310 */ /* 0x004f300000201800 */
[----:B---3--:R-:W5:Y:S01]  /*0aa0*/  F2F.F64.F32 R16, R20 ;  /* 0x0000001400107310 */ /* 0x008f620000201800 */
[----:B----4-:R-:W-:-:S02]  /*0ab0*/  DADD R10, R10, -R14 ;  /* 0x000000000a0a7229 */ /* 0x010fc4000000080e */
[----:B-----5:R-:W-:-:S06]  /*0ac0*/  DADD R16, R16, -R18 ;  /* 0x0000000010107229 */ /* 0x020fcc0000000812 */
[----:B------:R-:W-:-:S08]  /*0ad0*/  DFMA R24, R10, R10, R24 ;  /* 0x0000000a0a18722b */ /* 0x000fd00000000018 */
[----:B------:R-:W-:-:S11]  /*0ae0*/  DFMA R24, R16, R16, R24 ;  /* 0x000000101018722b */ /* 0x000fd60000000018 */
.L_x_109:
        /* <DEDUP_REMOVED lines=12> */
[----:B------:R-:W-:-:S05]  /*0bb0*/  IMAD.U32 R10, RZ, RZ, UR5 ;  /* 0x00000005ff0a7e24 */ /* 0x000fca000f8e00ff */
[----:B------:R-:W-:-:S06]  /*0bc0*/  IMAD.U32 R11, RZ, RZ, UR8 ;  /* 0x00000008ff0b7e24 */ /* 0x000fcc000f8e00ff */
[----:B------:R-:W3:Y:S01]  /*0bd0*/  LDG.E.64.CONSTANT R10, desc[UR18][R10.64] ;  /* 0x000000120a0a7981 */ /* 0x000ee2000c1e9b00 */
[----:B--2---:R-:W3:Y:S02]  /*0be0*/  F2F.F64.F32 R4, R12 ;  /* 0x0000000c00047310 */ /* 0x004ee40000201800 */
[----:B---3--:R-:W-:-:S08]  /*0bf0*/  DADD R4, R4, -R10 ;  /* 0x0000000004047229 */ /* 0x008fd0000000080a */
[----:B------:R-:W-:-:S11]  /*0c00*/  DFMA R24, R4, R4, R24 ;  /* 0x000000040418722b */ /* 0x000fd60000000018 */
.L_x_107:
[----:B------:R-:W0:Y:S01]  /*0c10*/  LDCU UR5, c[0x0][0x398] ;  /* 0x00007300ff0577ac */ /* 0x000e220008000800 */
[----:B------:R-:W-:Y:S01]  /*0c20*/  DSETP.GEU.AND P0, PT, R24, R6, PT ;  /* 0x000000061800722a */ /* 0x000fe20003f0e000 */
[----:B------:R-:W-:-:S05]  /*0c30*/  UIADD3 UR4, UPT, UPT, UR4, 0x1, URZ ;  /* 0x0000000104047890 */ /* 0x000fca000fffe0ff */
[----:B------:R-:W-:Y:S02]  /*0c40*/  FSEL R6, R24, R6, !P0 ;  /* 0x0000000618067208 */ /* 0x000fe40004000000 */
[----:B------:R-:W-:Y:S01]  /*0c50*/  FSEL R7, R25, R7, !P0 ;  /* 0x0000000719077208 */ /* 0x000fe20004000000 */
[----:B0-----:R-:W-:-:S09]  /*0c60*/  UISETP.NE.AND UP0, UPT, UR4, UR5, UPT ;  /* 0x000000050400728c */ /* 0x001fd2000bf05270 */
[----:B------:R-:W-:Y:S05]  /*0c70*/  BRA.U !UP0, `(.L_x_103) ;  /* 0x0000000108f47547 */ /* 0x000fea000b800000 */
[----:B------:R-:W-:Y:S05]  /*0c80*/  BRA `(.L_x_110) ;  /* 0xfffffff400747947 */ /* 0x000fea000383ffff */
.L_x_104:
[----:B------:R-:W-:Y:S01]  /*0c90*/  UISETP.GE.U32.AND UP0, UPT, UR5, 0x4, UPT ;  /* 0x000000040500788c */ /* 0x000fe2000bf06070 */
[----:B------:R-:W-:Y:S01]  /*0ca0*/  IMAD.MOV.U32 R6, RZ, RZ, -0x77ff8a64 ;  /* 0x8800759cff067424 */ /* 0x000fe200078e00ff */
[----:B------:R-:W-:Y:S01]  /*0cb0*/  ULOP3.LUT UR6, UR5, 0x3, URZ, 0xc0, !UPT ;  /* 0x0000000305067892 */ /* 0x000fe2000f8ec0ff */
[----:B------:R-:W-:-:S06]  /*0cc0*/  IMAD.MOV.U32 R7, RZ, RZ, 0x7e37e43c ;  /* 0x7e37e43cff077424 */ /* 0x000fcc00078e00ff */
[----:B------:R-:W-:Y:S05]  /*0cd0*/  BRA.U !UP0, `(.L_x_111) ;  /* 0x0000000108b87547 */ /* 0x000fea000b800000 */
[----:B------:R-:W-:Y:S01]  /*0ce0*/  ULOP3.LUT UR5, UR5, 0x7ffffffc, URZ, 0xc0, !UPT ;  /* 0x7ffffffc05057892 */ /* 0x000fe2000f8ec0ff */
[----:B------:R-:W-:Y:S01]  /*0cf0*/  IMAD.MOV.U32 R6, RZ, RZ, -0x77ff8a64 ;  /* 0x8800759cff067424 */ /* 0x000fe200078e00ff */
[----:B------:R-:W-:Y:S01]  /*0d00*/  UMOV UR4, URZ ;  /* 0x000000ff00047c82 */ /* 0x000fe20008000000 */
[----:B------:R-:W-:Y:S01]  /*0d10*/  IMAD.MOV.U32 R7, RZ, RZ, 0x7e37e43c ;  /* 0x7e37e43cff077424 */ /* 0x000fe200078e00ff */
[----:B------:R-:W-:-:S09]  /*0d20*/  UISETP.GT.AND UP0, UPT, UR5, URZ, UPT ;  /* 0x000000ff0500728c */ /* 0x000fd2000bf04270 */
[----:B------:R-:W-:Y:S05]  /*0d30*/  BRA.U !UP0, `(.L_x_112) ;  /* 0x0000000108887547 */ /* 0x000fea000b800000 */
[----:B------:R-:W-:Y:S02]  /*0d40*/  UIADD3 UR7, UPT, UPT, UR5, -UR4, URZ ;  /* 0x8000000405077290 */ /* 0x000fe4000fffe0ff */
[----:B------:R-:W-:Y:S02]  /*0d50*/  UPLOP3.LUT UP0, UPT, UPT, UPT, UPT, 0x80, 0x8 ;  /* 0x000000000008789c */ /* 0x000fe40003f0f070 */
[----:B------:R-:W-:-:S09]  /*0d60*/  UISETP.GT.AND UP1, UPT, UR7, 0xc, UPT ;  /* 0x0000000c0700788c */ /* 0x000fd2000bf24270 */
[----:B------:R-:W-:Y:S05]  /*0d70*/  BRA.U !UP1, `(.L_x_113) ;  /* 0x0000000109447547 */ /* 0x000fea000b800000 */
[----:B------:R-:W-:Y:S02]  /*0d80*/  UIADD3 UR7, UPT, UPT, UR5, -0xc, URZ ;  /* 0xfffffff405077890 */ /* 0x000fe4000fffe0ff */
[----:B------:R-:W-:-:S11]  /*0d90*/  UPLOP3.LUT UP0, UPT, UPT, UPT, UPT, 0x40, 0x4 ;  /* 0x000000000004789c */ /* 0x000fd60003f0e870 */
.L_x_114:
[----:B------:R-:W-:Y:S01]  /*0da0*/  DSETP.GT.AND P0, PT, R6, RZ, PT ;  /* 0x000000ff0600722a */ /* 0x000fe20003f04000 */
[----:B------:R-:W-:-:S04]  /*0db0*/  UIADD3 UR4, UPT, UPT, UR4, 0x10, URZ ;  /* 0x0000001004047890 */ /* 0x000fc8000fffe0ff */
[----:B------:R-:W-:Y:S01]  /*0dc0*/  UISETP.GE.AND UP1, UPT, UR4, UR7, UPT ;  /* 0x000000070400728c */ /* 0x000fe2000bf26270 */
[----:B------:R-:W-:Y:S02]  /*0dd0*/  FSEL R2, R6, RZ, !P0 ;  /* 0x000000ff06027208 */ /* 0x000fe40004000000 */
[----:B------:R-:W-:-:S06]  /*0de0*/  FSEL R3, R7, RZ, !P0 ;  /* 0x000000ff07037208 */ /* 0x000fcc0004000000 */
[----:B------:R-:W-:-:S06]  /*0df0*/  DSETP.GT.AND P0, PT, R2, RZ, PT ;  /* 0x000000ff0200722a */ /* 0x000fcc0003f04000 */
[----:B------:R-:W-:Y:S02]  /*0e00*/  FSEL R2, R2, RZ, !P0 ;  /* 0x000000ff02027208 */ /* 0x000fe40004000000 */
[----:B------:R-:W-:-:S06]  /*0e10*/  FSEL R3, R3, RZ, !P0 ;  /* 0x000000ff03037208 */ /* 0x000fcc0004000000 */
[----:B------:R-:W-:-:S06]  /*0e20*/  DSETP.GT.AND P0, PT, R2, RZ, PT ;  /* 0x000000ff0200722a */ /* 0x000fcc0003f04000 */
[----:B------:R-:W-:Y:S02]  /*0e30*/  FSEL R2, R2, RZ, !P0 ;  /* 0x000000ff02027208 */ /* 0x000fe40004000000 */
[----:B------:R-:W-:-:S06]  /*0e40*/  FSEL R3, R3, RZ, !P0 ;  /* 0x000000ff03037208 */ /* 0x000fcc0004000000 */
[----:B------:R-:W-:-:S06]  /*0e50*/  DSETP.GT.AND P0, PT, R2, RZ, PT ;  /* 0x000000ff0200722a */ /* 0x000fcc0003f04000 */
[----:B------:R-:W-:Y:S02]  /*0e60*/  FSEL R6, R2, RZ, !P0 ;  /* 0x000000ff02067208 */ /* 0x000fe40004000000 */
[----:B------:R-:W-:Y:S01]  /*0e70*/  FSEL R7, R3, RZ, !P0 ;  /* 0x000000ff03077208 */ /* 0x000fe20004000000 */
[----:B------:R-:W-:Y:S06]  /*0e80*/  BRA.U !UP1, `(.L_x_114) ;  /* 0xfffffffd09c47547 */ /* 0x000fec000b83ffff */
.L_x_113:
[----:B------:R-:W-:-:S04]  /*0e90*/  UIADD3 UR7, UPT, UPT, UR5, -UR4, URZ ;  /* 0x8000000405077290 */ /* 0x000fc8000fffe0ff */
[----:B------:R-:W-:-:S09]  /*0ea0*/  UISETP.GT.AND UP1, UPT, UR7, 0x4, UPT ;  /* 0x000000040700788c */ /* 0x000fd2000bf24270 */
[----:B------:R-:W-:Y:S05]  /*0eb0*/  BRA.U !UP1, `(.L_x_115) ;  /* 0x0000000109207547 */ /* 0x000fea000b800000 */
[----:B------:R-:W-:Y:S01]  /*0ec0*/  DSETP.GT.AND P0, PT, R6, RZ, PT ;  /* 0x000000ff0600722a */ /* 0x000fe20003f04000 */
[----:B------:R-:W-:Y:S02]  /*0ed0*/  UIADD3 UR4, UPT, UPT, UR4, 0x8, URZ ;  /* 0x0000000804047890 */ /* 0x000fe4000fffe0ff */
[----:B------:R-:W-:-:S03]  /*0ee0*/  UPLOP3.LUT UP0, UPT, UPT, UPT, UPT, 0x40, 0x4 ;  /* 0x000000000004789c */ /* 0x000fc60003f0e870 */
[----:B------:R-:W-:Y:S02]  /*0ef0*/  FSEL R2, R6, RZ, !P0 ;  /* 0x000000ff06027208 */ /* 0x000fe40004000000 */
[----:B------:R-:W-:-:S06]  /*0f00*/  FSEL R3, R7, RZ, !P0 ;  /* 0x000000ff07037208 */ /* 0x000fcc0004000000 */
[----:B------:R-:W-:-:S06]  /*0f10*/  DSETP.GT.AND P0, PT, R2, RZ, PT ;  /* 0x000000ff0200722a */ /* 0x000fcc0003f04000 */
[----:B------:R-:W-:Y:S02]  /*0f20*/  FSEL R6, R2, RZ, !P0 ;  /* 0x000000ff02067208 */ /* 0x000fe40004000000 */
[----:B------:R-:W-:-:S07]  /*0f30*/  FSEL R7, R3, RZ, !P0 ;  /* 0x000000ff03077208 */ /* 0x000fce0004000000 */
.L_x_115:
[----:B------:R-:W-:-:S09]  /*0f40*/  UISETP.NE.OR UP0, UPT, UR4, UR5, UP0 ;  /* 0x000000050400728c */ /* 0x000fd20008705670 */
[----:B------:R-:W-:Y:S05]  /*0f50*/  BRA.U !UP0, `(.L_x_111) ;  /* 0x0000000108187547 */ /* 0x000fea000b800000 */
.L_x_112:
[----:B------:R-:W-:Y:S01]  /*0f60*/  UIADD3 UR4, UPT, UPT, UR4, 0x4, URZ ;  /* 0x0000000404047890 */ /* 0x000fe2000fffe0ff */
[----:B------:R-:W-:-:S03]  /*0f70*/  DSETP.GT.AND P0, PT, R6, RZ, PT ;  /* 0x000000ff0600722a */ /* 0x000fc60003f04000 */
[----:B------:R-:W-:-:S03]  /*0f80*/  UISETP.NE.AND UP0, UPT, UR4, UR5, UPT ;  /* 0x000000050400728c */ /* 0x000fc6000bf05270 */
[----:B------:R-:W-:Y:S02]  /*0f90*/  FSEL R6, R6, RZ, !P0 ;  /* 0x000000ff06067208 */ /* 0x000fe40004000000 */
[----:B------:R-:W-:-:S04]  /*0fa0*/  FSEL R7, R7, RZ, !P0 ;  /* 0x000000ff07077208 */ /* 0x000fc80004000000 */
[----:B------:R-:W-:Y:S05]  /*0fb0*/  BRA.U UP0, `(.L_x_112) ;  /* 0xfffffffd00e87547 */ /* 0x000fea000b83ffff */
.L_x_111:
[----:B------:R-:W-:-:S09]  /*0fc0*/  UISETP.NE.AND UP0, UPT, UR6, URZ, UPT ;  /* 0x000000ff0600728c */ /* 0x000fd2000bf05270 */
[----:B------:R-:W-:Y:S05]  /*0fd0*/  BRA.U !UP0, `(.L_x_103) ;  /* 0x00000001081c7547 */ /* 0x000fea000b800000 */
[----:B------:R-:W-:-:S05]  /*0fe0*/  UMOV UR4, URZ ;  /* 0x000000ff00047c82 */ /* 0x000fca0008000000 */
.L_x_116:
[----:B------:R-:W-:Y:S01]  /*0ff0*/  UIADD3 UR4, UPT, UPT, UR4, 0x1, URZ ;  /* 0x0000000104047890 */ /* 0x000fe2000fffe0ff */
[----:B------:R-:W-:-:S03]  /*1000*/  DSETP.GT.AND P0, PT, R6, RZ, PT ;  /* 0x000000ff0600722a */ /* 0x000fc60003f04000 */
[----:B------:R-:W-:-:S03]  /*1010*/  UISETP.NE.AND UP0, UPT, UR4, UR6, UPT ;  /* 0x000000060400728c */ /* 0x000fc6000bf05270 */
[----:B------:R-:W-:Y:S02]  /*1020*/  FSEL R6, R6, RZ, !P0 ;  /* 0x000000ff06067208 */ /* 0x000fe40004000000 */
[----:B------:R-:W-:-:S04]  /*1030*/  FSEL R7, R7, RZ, !P0 ;  /* 0x000000ff07077208 */ /* 0x000fc80004000000 */
[----:B------:R-:W-:Y:S05]  /*1040*/  BRA.U UP0, `(.L_x_116) ;  /* 0xfffffffd00e87547 */ /* 0x000fea000b83ffff */
.L_x_103:
[----:B------:R-:W-:Y:S05]  /*1050*/  BSYNC.RECONVERGENT B0 ;  /* 0x0000000000007941 */ /* 0x000fea0003800200 */
.L_x_102:
[----:B------:R-:W0:Y:S01]  /*1060*/  S2R R11, SR_TID.X ;  /* 0x00000000000b7919 */ /* 0x000e220000002100 */
[----:B------:R-:W1:Y:S01]  /*1070*/  S2UR UR5, SR_CgaCtaId ;  /* 0x00000000000579c3 */ /* 0x000e620000008800 */
[----:B------:R-:W-:Y:S01]  /*1080*/  UMOV UR4, 0x400 ;  /* 0x0000040000047882 */ /* 0x000fe20000000000 */
[----:B------:R-:W-:Y:S01]  /*1090*/  ISETP.GE.U32.AND P1, PT, R0, 0x2, PT ;  /* 0x000000020000780c */ /* 0x000fe20003f26070 */
[----:B-1----:R-:W-:-:S06]  /*10a0*/  ULEA UR4, UR5, UR4, 0x18 ;  /* 0x0000000405047291 */ /* 0x002fcc000f8ec0ff */
[C---:B0-----:R-:W-:Y:S02]  /*10b0*/  LEA R9, R11.reuse, UR4, 0x3 ;  /* 0x000000040b097c11 */ /* 0x041fe4000f8e18ff */
[----:B------:R-:W-:-:S03]  /*10c0*/  ISETP.NE.AND P0, PT, R11, RZ, PT ;  /* 0x000000ff0b00720c */ /* 0x000fc60003f05270 */
[----:B------:R0:W-:Y:S01]  /*10d0*/  STS.64 [R9], R6 ;  /* 0x0000000609007388 */ /* 0x0001e20000000a00 */
[----:B------:R-:W-:Y:S06]  /*10e0*/  BAR.SYNC.DEFER_BLOCKING 0x0 ;  /* 0x0000000000007b1d */ /* 0x000fec0000010000 */
[----:B------:R-:W-:Y:S05]  /*10f0*/  @!P1 BRA `(.L_x_117) ;  /* 0x00000000002c9947 */ /* 0x000fea0003800000 */
.L_x_118:
[----:B------:R-:W-:-:S04]  /*1100*/  SHF.R.U32.HI R8, RZ, 0x1, R0 ;  /* 0x00000001ff087819 */ /* 0x000fc80000011600 */
[----:B------:R-:W-:-:S13]  /*1110*/  ISETP.GE.U32.AND P1, PT, R11, R8, PT ;  /* 0x000000080b00720c */ /* 0x000fda0003f26070 */
[----:B0-----:R-:W-:Y:S01]  /*1120*/  @!P1 IMAD R6, R8, 0x8, R9 ;  /* 0x0000000808069824 */ /* 0x001fe200078e0209 */
[----:B------:R-:W-:Y:S04]  /*1130*/  @!P1 LDS.64 R4, [R9] ;  /* 0x0000000009049984 */ /* 0x000fe80000000a00 */
[----:B------:R-:W0:Y:S02]  /*1140*/  @!P1 LDS.64 R2, [R6] ;  /* 0x0000000006029984 */ /* 0x000e240000000a00 */
[----:B0-----:R-:W-:-:S07]  /*1150*/  @!P1 DADD R2, R2, R4 ;  /* 0x0000000002029229 */ /* 0x001fce0000000004 */
[----:B------:R1:W-:Y:S01]  /*1160*/  @!P1 STS.64 [R9], R2 ;  /* 0x0000000209009388 */ /* 0x0003e20000000a00 */
[----:B------:R-:W-:Y:S01]  /*1170*/  BAR.SYNC.DEFER_BLOCKING 0x0 ;  /* 0x0000000000007b1d */ /* 0x000fe20000010000 */
[----:B------:R-:W-:Y:S01]  /*1180*/  ISETP.GT.U32.AND P1, PT, R0, 0x3, PT ;  /* 0x000000030000780c */ /* 0x000fe20003f24070 */
[----:B------:R-:W-:-:S12]  /*1190*/  IMAD.MOV.U32 R0, RZ, RZ, R8 ;  /* 0x000000ffff007224 */ /* 0x000fd800078e0008 */
[----:B-1----:R-:W-:Y:S05]  /*11a0*/  @P1 BRA `(.L_x_118) ;  /* 0xfffffffc00d41947 */ /* 0x002fea000383ffff */
.L_x_117:
[----:B------:R-:W-:Y:S05]  /*11b0*/  @P0 EXIT ;  /* 0x000000000000094d */ /* 0x000fea0003800000 */
[----:B------:R-:W1:Y:S01]  /*11c0*/  S2UR UR5, SR_CgaCtaId ;  /* 0x00000000000579c3 */ /* 0x000e620000008800 */
[----:B------:R-:W-:Y:S02]  /*11d0*/  UMOV UR4, 0x400 ;  /* 0x0000040000047882 */ /* 0x000fe40000000000 */
[----:B-1----:R-:W-:-:S09]  /*11e0*/  ULEA UR4, UR5, UR4, 0x18 ;  /* 0x0000000405047291 */ /* 0x002fd2000f8ec0ff */
[----:B------:R-:W1:Y:S02]  /*11f0*/  LDS.64 R2, [UR4] ;  /* 0x00000004ff027984 */ /* 0x000e640008000a00 */
[----:B------:R-:W2:Y:S02]  /*1200*/  LDCU.64 UR4, c[0x0][0x3a0] ;  /* 0x00007400ff0477ac */ /* 0x000ea40008000a00 */
[----:B--2---:R-:W-:-:S04]  /*1210*/  ULEA UR4, UP0, UR17, UR4, 0x3 ;  /* 0x0000000411047291 */ /* 0x004fc8000f8018ff */
[----:B------:R-:W-:Y:S02]  /*1220*/  ULEA.HI.X UR5, UR17, UR5, URZ, 0x3, UP0 ;  /* 0x0000000511057291 */ /* 0x000fe400080f1cff */
[----:B------:R-:W-:-:S04]  /*1230*/  IMAD.U32 R4, RZ, RZ, UR4 ;  /* 0x00000004ff047e24 */ /* 0x000fc8000f8e00ff */
[----:B------:R-:W-:-:S05]  /*1240*/  IMAD.U32 R5, RZ, RZ, UR5 ;  /* 0x00000005ff057e24 */ /* 0x000fca000f8e00ff */
[----:B-1----:R-:W-:Y:S01]  /*1250*/  REDG.E.ADD.F64.RN.STRONG.GPU desc[UR18][R4.64], R2 ;  /* 0x00000002040079a6 */ /* 0x002fe2000c12ff12 */
[----:B------:R-:W-:Y:S05]  /*1260*/  EXIT ;  /* 0x000000000000794d */ /* 0x000fea0003800000 */
.L_x_119:
        /* <DEDUP_REMOVED lines=9> */
.L_x_126:


//--------------------- .text._Z15init_pos_kernelPdiim --------------------------
	.section	.text._Z15init_pos_kernelPdiim,"ax",@progbits
	.align	128
        .global         _Z15init_pos_kernelPdiim
        .type           _Z15init_pos_kernelPdiim,@function
        .size           _Z15init_pos_kernelPdiim,(.L_x_127 - _Z15init_pos_kernelPdiim)
        .other          _Z15init_pos_kernelPdiim,@"STO_CUDA_ENTRY STV_DEFAULT"
_Z15init_pos_kernelPdiim:
.text._Z15init_pos_kernelPdiim:
[----:B------:R-:W-:Y:S01]  /*0000*/  LDC R1, c[0x0][0x37c] ;  /* 0x0000df00ff017b82 */ /* 0x000fe20000000800 */
[----:B------:R-:W0:Y:S07]  /*0010*/  S2R R5, SR_TID.X ;  /* 0x0000000000057919 */ /* 0x000e2e0000002100 */
[----:B------:R-:W0:Y:S08]  /*0020*/  S2UR UR4, SR_CTAID.X ;  /* 0x00000000000479c3 */ /* 0x000e300000002500 */
[----:B------:R-:W0:Y:S08]  /*0030*/  LDC R0, c[0x0][0x360] ;  /* 0x0000d800ff007b82 */ /* 0x000e300000000800 */
[----:B------:R-:W1:Y:S01]  /*0040*/  LDC.64 R2, c[0x0][0x388] ;  /* 0x0000e200ff027b82 */ /* 0x000e620000000a00 */
[----:B0-----:R-:W-:-:S02]  /*0050*/  IMAD R0, R0, UR4, R5 ;  /* 0x0000000400007c24 */ /* 0x001fc4000f8e0205 */
[----:B-1----:R-:W-:-:S05]  /*0060*/  IMAD R5, R3, R2, RZ ;  /* 0x0000000203057224 */ /* 0x002fca00078e02ff */
[----:B------:R-:W-:-:S13]  /*0070*/  ISETP.GE.AND P0, PT, R0, R5, PT ;  /* 0x000000050000720c */ /* 0x000fda0003f06270 */
[----:B------:R-:W-:Y:S05]  /*0080*/  @P0 EXIT ;  /* 0x000000000000094d */ /* 0x000fea0003800000 */
[----:B------:R-:W-:Y:S01]  /*0090*/  IABS R7, R3 ;  /* 0x0000000300077213 */ /* 0x000fe20000000000 */
[----:B------:R-:W0:Y:S03]  /*00a0*/  LDCU.64 UR4, c[0x0][0x390] ;  /* 0x00007200ff0477ac */ /* 0x000e260008000a00 */
[----:B------:R-:W1:Y:S08]  /*00b0*/  I2F.RP R2, R7 ;  /* 0x0000000700027306 */ /* 0x000e700000209400 */
[----:B-1----:R-:W1:Y:S02]  /*00c0*/  MUFU.RCP R2, R2 ;  /* 0x0000000200027308 */ /* 0x002e640000001000 */
[----:B-1----:R-:W-:-:S06]  /*00d0*/  VIADD R4, R2, 0xffffffe ;  /* 0x0ffffffe02047836 */ /* 0x002fcc0000000000 */
[----:B------:R1:W2:Y:S02]  /*00e0*/  F2I.FTZ.U32.TRUNC.NTZ R5, R4 ;  /* 0x0000000400057305 */ /* 0x0002a4000021f000 */
[----:B-1----:R-:W-:Y:S02]  /*00f0*/  IMAD.MOV.U32 R4, RZ, RZ, RZ ;  /* 0x000000ffff047224 */ /* 0x002fe400078e00ff */
[----:B--2---:R-:W-:-:S04]  /*0100*/  IMAD.MOV R6, RZ, RZ, -R5 ;  /* 0x000000ffff067224 */ /* 0x004fc800078e0a05 */
[----:B------:R-:W-:Y:S01]  /*0110*/  IMAD R9, R6, R7, RZ ;  /* 0x0000000706097224 */ /* 0x000fe200078e02ff */
[----:B------:R-:W-:-:S03]  /*0120*/  IABS R6, R0 ;  /* 0x0000000000067213 */ /* 0x000fc60000000000 */
[----:B------:R-:W-:-:S06]  /*0130*/  IMAD.HI.U32 R5, R5, R9, R4 ;  /* 0x0000000905057227 */ /* 0x000fcc00078e0004 */
[----:B------:R-:W-:-:S04]  /*0140*/  IMAD.HI.U32 R5, R5, R6, RZ ;  /* 0x0000000605057227 */ /* 0x000fc800078e00ff */
[----:B------:R-:W-:-:S04]  /*0150*/  IMAD.MOV R2, RZ, RZ, -R5 ;  /* 0x000000ffff027224 */ /* 0x000fc800078e0a05 */
[----:B------:R-:W-:-:S05]  /*0160*/  IMAD R2, R7, R2, R6 ;  /* 0x0000000207027224 */ /* 0x000fca00078e0206 */
[----:B------:R-:W-:-:S13]  /*0170*/  ISETP.GT.U32.AND P2, PT, R7, R2, PT ;  /* 0x000000020700720c */ /* 0x000fda0003f44070 */
[-C--:B------:R-:W-:Y:S01]  /*0180*/  @!P2 IADD3 R2, PT, PT, R2, -R7.reuse, RZ ;  /* 0x800000070202a210 */ /* 0x080fe20007ffe0ff */
[----:B------:R-:W-:Y:S01]  /*0190*/  @!P2 VIADD R5, R5, 0x1 ;  /* 0x000000010505a836 */ /* 0x000fe20000000000 */
[----:B------:R-:W-:Y:S02]  /*01a0*/  ISETP.NE.AND P2, PT, R3, RZ, PT ;  /* 0x000000ff0300720c */ /* 0x000fe40003f45270 */
[----:B------:R-:W-:Y:S02]  /*01b0*/  ISETP.GE.U32.AND P0, PT, R2, R7, PT ;  /* 0x000000070200720c */ /* 0x000fe40003f06070 */
[----:B------:R-:W-:-:S04]  /*01c0*/  LOP3.LUT R2, R0, R3, RZ, 0x3c, !PT ;  /* 0x0000000300027212 */ /* 0x000fc800078e3cff */
[----:B------:R-:W-:-:S07]  /*01d0*/  ISETP.GE.AND P1, PT, R2, RZ, PT ;  /* 0x000000ff0200720c */ /* 0x000fce0003f26270 */
[----:B------:R-:W-:-:S06]  /*01e0*/  @P0 VIADD R5, R5, 0x1 ;  /* 0x0000000105050836 */ /* 0x000fcc0000000000 */
[----:B------:R-:W-:Y:S01]  /*01f0*/  @!P1 IMAD.MOV R5, RZ, RZ, -R5 ;  /* 0x000000ffff059224 */ /* 0x000fe200078e0a05 */
[----:B------:R-:W-:-:S04]  /*0200*/  @!P2 LOP3.LUT R5, RZ, R3, RZ, 0x33, !PT ;  /* 0x00000003ff05a212 */ /* 0x000fc800078e33ff */
[----:B------:R-:W-:Y:S02]  /*0210*/  IADD3 R6, PT, PT, -R5, RZ, RZ ;  /* 0x000000ff05067210 */ /* 0x000fe40007ffe1ff */
[----:B------:R-:W-:-:S03]  /*0220*/  SHF.R.S32.HI R2, RZ, 0x1f, R5 ;  /* 0x0000001fff027819 */ /* 0x000fc60000011405 */
[----:B------:R-:W-:Y:S02]  /*0230*/  IMAD R6, R3, R6, R0 ;  /* 0x0000000603067224 */ /* 0x000fe400078e0200 */
[----:B------:R-:W-:-:S03]  /*0240*/  IMAD R2, R2, 0x1ce4e5b9, RZ ;  /* 0x1ce4e5b902027824 */ /* 0x000fc600078e02ff */
[----:B------:R-:W-:Y:S01]  /*0250*/  SHF.R.S32.HI R3, RZ, 0x1f, R6 ;  /* 0x0000001fff037819 */ /* 0x000fe20000011406 */
[----:B------:R-:W-:-:S04]  /*0260*/  IMAD R7, R5, -0x40a7b893, R2 ;  /* 0xbf58476d05077824 */ /* 0x000fc800078e0202 */
[----:B------:R-:W-:Y:S02]  /*0270*/  IMAD R9, R3, 0x133111eb, RZ ;  /* 0x133111eb03097824 */ /* 0x000fe400078e02ff */
[----:B------:R-:W-:-:S04]  /*0280*/  IMAD.WIDE.U32 R2, R5, 0x1ce4e5b9, RZ ;  /* 0x1ce4e5b905027825 */ /* 0x000fc800078e00ff */
[----:B------:R-:W-:-:S04]  /*0290*/  IMAD.WIDE.U32 R4, R6, 0x133111eb, RZ ;  /* 0x133111eb06047825 */ /* 0x000fc800078e00ff */
[----:B------:R-:W-:Y:S02]  /*02a0*/  IMAD R9, R6, -0x6b2fb645, R9 ;  /* 0x94d049bb06097824 */ /* 0x000fe400078e0209 */
[----:B------:R-:W-:Y:S01]  /*02b0*/  IMAD.IADD R6, R3, 0x1, R7 ;  /* 0x0000000103067824 */ /* 0x000fe200078e0207 */
[----:B0-----:R-:W-:Y:S01]  /*02c0*/  LOP3.LUT R3, R4, UR4, R2, 0x96, !PT ;  /* 0x0000000404037c12 */ /* 0x001fe2000f8e9602 */
[----:B------:R-:W-:-:S03]  /*02d0*/  IMAD.IADD R5, R5, 0x1, R9 ;  /* 0x0000000105057824 */ /* 0x000fc600078e0209 */
[----:B------:R-:W-:Y:S02]  /*02e0*/  LOP3.LUT R3, R3, 0x68acf0e3, RZ, 0x3c, !PT ;  /* 0x68acf0e303037812 */ /* 0x000fe400078e3cff */
[----:B------:R-:W-:Y:S01]  /*02f0*/  LOP3.LUT R5, R5, UR5, R6, 0x96, !PT ;  /* 0x0000000505057c12 */ /* 0x000fe2000f8e9606 */
[----:B------:R-:W0:Y:S01]  /*0300*/  LDCU.64 UR4, c[0x0][0x358] ;  /* 0x00006b00ff0477ac */ /* 0x000e220008000a00 */
[----:B------:R-:W-:Y:S02]  /*0310*/  IADD3 R3, P0, PT, R3, 0x7f4a7c15, RZ ;  /* 0x7f4a7c1503037810 */ /* 0x000fe40007f1e0ff */
[----:B------:R-:W-:-:S04]  /*0320*/  LOP3.LUT R5, R5, 0x579be024, RZ, 0x3c, !PT ;  /* 0x579be02405057812 */ /* 0x000fc800078e3cff */
[----:B------:R-:W-:-:S04]  /*0330*/  IADD3.X R5, PT, PT, R5, -0x61c88647, RZ, P0, !PT ;  /* 0x9e3779b905057810 */ /* 0x000fc800007fe4ff */
[--C-:B------:R-:W-:Y:S02]  /*0340*/  SHF.R.U32.HI R2, RZ, 0x1e, R5.reuse ;  /* 0x0000001eff027819 */ /* 0x100fe40000011605 */
[----:B------:R-:W-:Y:S02]  /*0350*/  SHF.R.U64 R4, R3, 0x1e, R5 ;  /* 0x0000001e03047819 */ /* 0x000fe40000001205 */
[----:B------:R-:W-:Y:S02]  /*0360*/  LOP3.LUT R2, R2, R5, RZ, 0x3c, !PT ;  /* 0x0000000502027212 */ /* 0x000fe400078e3cff */
[----:B------:R-:W-:-:S03]  /*0370*/  LOP3.LUT R4, R4, R3, RZ, 0x3c, !PT ;  /* 0x0000000304047212 */ /* 0x000fc600078e3cff */
[----:B------:R-:W-:Y:S02]  /*0380*/  IMAD R5, R2, 0x1ce4e5b9, RZ ;  /* 0x1ce4e5b902057824 */ /* 0x000fe400078e02ff */
[----:B------:R-:W-:-:S04]  /*0390*/  IMAD.WIDE.U32 R2, R4, 0x1ce4e5b9, RZ ;  /* 0x1ce4e5b904027825 */ /* 0x000fc800078e00ff */
[----:B------:R-:W-:-:S05]  /*03a0*/  IMAD R5, R4, -0x40a7b893, R5 ;  /* 0xbf58476d04057824 */ /* 0x000fca00078e0205 */
[----:B------:R-:W-:-:S04]  /*03b0*/  IADD3 R4, PT, PT, R3, R5, RZ ;  /* 0x0000000503047210 */ /* 0x000fc80007ffe0ff */
[--C-:B------:R-:W-:Y:S02]  /*03c0*/  SHF.R.U32.HI R3, RZ, 0x1b, R4.reuse ;  /* 0x0000001bff037819 */ /* 0x100fe40000011604 */
[----:B------:R-:W-:Y:S02]  /*03d0*/  SHF.R.U64 R5, R2, 0x1b, R4 ;  /* 0x0000001b02057819 */ /* 0x000fe40000001204 */
[----:B------:R-:W-:Y:S02]  /*03e0*/  LOP3.LUT R3, R3, R4, RZ, 0x3c, !PT ;  /* 0x0000000403037212 */ /* 0x000fe400078e3cff */
[----:B------:R-:W-:-:S03]  /*03f0*/  LOP3.LUT R4, R5, R2, RZ, 0x3c, !PT ;  /* 0x0000000205047212 */ /* 0x000fc600078e3cff */
[----:B------:R-:W-:Y:S02]  /*0400*/  IMAD R5, R3, 0x133111eb, RZ ;  /* 0x133111eb03057824 */ /* 0x000fe400078e02ff */
[----:B------:R-:W-:-:S04]  /*0410*/  IMAD.WIDE.U32 R2, R4, 0x133111eb, RZ ;  /* 0x133111eb04027825 */ /* 0x000fc800078e00ff */
[----:B------:R-:W-:-:S04]  /*0420*/  IMAD R5, R4, -0x6b2fb645, R5 ;  /* 0x94d049bb04057824 */ /* 0x000fc800078e0205 */
[----:B------:R-:W-:Y:S02]  /*0430*/  IMAD.IADD R7, R3, 0x1, R5 ;  /* 0x0000000103077824 */ /* 0x000fe400078e0205 */
[----:B------:R-:W1:Y:S03]  /*0440*/  LDC.64 R4, c[0x0][0x380] ;  /* 0x0000e000ff047b82 */ /* 0x000e660000000a00 */
[--C-:B------:R-:W-:Y:S02]  /*0450*/  SHF.R.U64 R2, R2, 0xb, R7.reuse ;  /* 0x0000000b02027819 */ /* 0x100fe40000001207 */
[--C-:B------:R-:W-:Y:S02]  /*0460*/  SHF.R.U32.HI R3, RZ, 0xa, R7.reuse ;  /* 0x0000000aff037819 */ /* 0x100fe40000011607 */
[----:B------:R-:W-:Y:S02]  /*0470*/  SHF.R.U32.HI R7, RZ, 0xb, R7 ;  /* 0x0000000bff077819 */ /* 0x000fe40000011607 */
[----:B------:R-:W-:-:S04]  /*0480*/  LOP3.LUT R6, R3, R2, RZ, 0x3c, !PT ;  /* 0x0000000203067212 */ /* 0x000fc800078e3cff */
[----:B------:R-:W2:Y:S01]  /*0490*/  I2F.F64.U64 R2, R6 ;  /* 0x0000000600027312 */ /* 0x000ea20000301800 */
[----:B-1----:R-:W-:Y:S01]  /*04a0*/  IMAD.WIDE R4, R0, 0x8, R4 ;  /* 0x0000000800047825 */ /* 0x002fe200078e0204 */
[----:B--2---:R-:W-:-:S07]  /*04b0*/  DMUL R2, R2, 1.1102230246251565404e-16 ;  /* 0x3ca0000002027828 */ /* 0x004fce0000000000 */
[----:B0-----:R-:W-:Y:S01]  /*04c0*/  STG.E.64 desc[UR4][R4.64], R2 ;  /* 0x0000000204007986 */ /* 0x001fe2000c101b04 */
[----:B------:R-:W-:Y:S05]  /*04d0*/  EXIT ;  /* 0x000000000000794d */ /* 0x000fea0003800000 */
.L_x_120:
        /* <DEDUP_REMOVED lines=10> */
.L_x_127:


//--------------------- .nv.shared._Z17gwo_update_kernelPdiiPKdS1_S1_dim --------------------------
	.section	.nv.shared._Z17gwo_update_kernelPdiiPKdS1_S1_dim,"aw",@nobits
	.sectionflags	@""
	.align	16
	.zero		1024


//--------------------- .nv.shared.reserved.0     --------------------------
	.section	.nv.shared.reserved.0,"aw",@nobits
	.weak		__nv_reservedSMEM_offset_0_alias
	.size		__nv_reservedSMEM_offset_0_alias, 0, 64
	.other		__nv_reservedSMEM_offset_0_alias,@"STO_CUDA_RESERVED_SHARED STV_DEFAULT"
__nv_reservedSMEM_offset_0_alias:
	.zero		0
	.zero		64


//--------------------- .nv.shared._Z21gather_leaders_kernelPKdiPKiPdS3_S3_ --------------------------
	.section	.nv.shared._Z21gather_leaders_kernelPKdiPKiPdS3_S3_,"aw",@nobits
	.sectionflags	@""
	.align	16
	.zero		1024


//--------------------- .nv.shared._Z18reduce_top3_stage2PK6PairFIiPi --------------------------
	.section	.nv.shared._Z18reduce_top3_stage2PK6PairFIiPi,"aw",@nobits
	.sectionflags	@""
	.align	16
	.zero		1024


//--------------------- .nv.shared._Z18reduce_top3_stage1PKdiP6PairFI --------------------------
	.section	.nv.shared._Z18reduce_top3_stage1PKdiP6PairFI,"aw",@nobits
	.sectionflags	@""
	.align	16
	.zero		1024


//--------------------- .nv.shared._Z21kmeans_sse_pop_kernelPKfiiPKdiiPd --------------------------
	.section	.nv.shared._Z21kmeans_sse_pop_kernelPKfiiPKdiiPd,"aw",@nobits
	.sectionflags	@""
	.align	16
	.zero		1024


//--------------------- .nv.shared._Z15init_pos_kernelPdiim --------------------------
	.section	.nv.shared._Z15init_pos_kernelPdiim,"aw",@nobits
	.sectionflags	@""
	.align	16
	.zero		1024


//--------------------- .nv.constant0._Z17gwo_update_kernelPdiiPKdS1_S1_dim --------------------------
	.section	.nv.constant0._Z17gwo_update_kernelPdiiPKdS1_S1_dim,"a",@progbits
	.sectionflags	@""
	.align	4
.nv.constant0._Z17gwo_update_kernelPdiiPKdS1_S1_dim:
	.zero		960


//--------------------- .nv.constant0._Z21gather_leaders_kernelPKdiPKiPdS3_S3_ --------------------------
	.section	.nv.constant0._Z21gather_leaders_kernelPKdiPKiPdS3_S3_,"a",@progbits
	.sectionflags	@""
	.align	4
.nv.constant0._Z21gather_leaders_kernelPKdiPKiPdS3_S3_:
	.zero		944


//--------------------- .nv.constant0._Z18reduce_top3_stage2PK6PairFIiPi --------------------------
	.section	.nv.constant0._Z18reduce_top3_stage2PK6PairFIiPi,"a",@progbits
	.sectionflags	@""
	.align	4
.nv.constant0._Z18reduce_top3_stage2PK6PairFIiPi:
	.zero		920


//--------------------- .nv.constant0._Z18reduce_top3_stage1PKdiP6PairFI --------------------------
	.section	.nv.constant0._Z18reduce_top3_stage1PKdiP6PairFI,"a",@progbits
	.sectionflags	@""
	.align	4
.nv.constant0._Z18reduce_top3_stage1PKdiP6PairFI:
	.zero		920


//--------------------- .nv.constant0._Z21kmeans_sse_pop_kernelPKfiiPKdiiPd --------------------------
	.section	.nv.constant0._Z21kmeans_sse_pop_kernelPKfiiPKdiiPd,"a",@progbits
	.sectionflags	@""
	.align	4
.nv.constant0._Z21kmeans_sse_pop_kernelPKfiiPKdiiPd:
	.zero		936


//--------------------- .nv.constant0._Z15init_pos_kernelPdiim --------------------------
	.section	.nv.constant0._Z15init_pos_kernelPdiim,"a",@progbits
	.sectionflags	@""
	.align	4
.nv.constant0._Z15init_pos_kernelPdiim:
	.zero		920


//--------------------- SYMBOLS --------------------------

	.type		.nv.reservedSmem.offset0,@object
	.size		.nv.reservedSmem.offset0,0x4
	.type		.nv.reservedSmem.cap,@object
	.size		.nv.reservedSmem.cap,0x4
